// auto-generated by cutlass_sweep.gemm — config: {"arch": "sm_100", "cluster_m": 2, "cluster_n": 1, "dtype": "bf16", "dtype_b": "bf16", "layout": "nt", "stages": 0, "tile_k": 128, "tile_m": 64, "tile_n": 8}
#include "cutlass/cutlass.h"
#include "cutlass/gemm/collective/collective_builder.hpp"
#include "cutlass/gemm/device/gemm_universal_adapter.h"
#include "cutlass/gemm/kernel/gemm_universal.hpp"
#include "cutlass/epilogue/collective/collective_builder.hpp"

using ElemA = cutlass::bfloat16_t;
using ElemB = cutlass::bfloat16_t;
using ElemCD = cutlass::bfloat16_t;
using Acc  = float;
using TileShape    = cute::Shape<cute::_64, cute::_8, cute::_128>;
using ClusterShape = cute::Shape<cute::_2, cute::_1, cute::_1>;

using CollectiveEpilogue = typename cutlass::epilogue::collective::CollectiveBuilder<
    cutlass::arch::Sm100, cutlass::arch::OpClassTensorOp,
    TileShape, ClusterShape,
    cutlass::epilogue::collective::EpilogueTileAuto,
    Acc, Acc,
    ElemCD, cutlass::layout::RowMajor, 128 / cutlass::sizeof_bits<ElemCD>::value,
    ElemCD, cutlass::layout::RowMajor, 128 / cutlass::sizeof_bits<ElemCD>::value,
    cutlass::epilogue::collective::EpilogueScheduleAuto
  >::CollectiveOp;

using CollectiveMainloop = typename cutlass::gemm::collective::CollectiveBuilder<
    cutlass::arch::Sm100, cutlass::arch::OpClassTensorOp,
    ElemA, cutlass::layout::RowMajor, 128 / cutlass::sizeof_bits<ElemA>::value,
    ElemB, cutlass::layout::ColumnMajor, 128 / cutlass::sizeof_bits<ElemB>::value,
    Acc,
    TileShape, ClusterShape,
    cutlass::gemm::collective::StageCountAutoCarveout<static_cast<int>(sizeof(typename CollectiveEpilogue::SharedStorage))>,
    cutlass::gemm::collective::KernelScheduleAuto
  >::CollectiveOp;

using GemmKernel = cutlass::gemm::kernel::GemmUniversal<
    cute::Shape<int,int,int,int>,
    CollectiveMainloop,
    CollectiveEpilogue
>;
using Gemm = cutlass::gemm::device::GemmUniversalAdapter<GemmKernel>;

// Force the device kernel symbol into the cubin without needing a host main.
auto* _anchor = &cutlass::device_kernel<GemmKernel>;


// ===== COMPILED SASS (sm_100a) =====

	.target	sm_100a

	.elftype	@"ET_EXEC"


//--------------------- .note.nv.tkinfo           --------------------------
	.section	.note.nv.tkinfo,"",@"SHT_NOTE"
	.sectionflags	@"SHF_NOTE_NV_TKINFO"
	.tkinfo
        /*0018*/ 	.word	0x00000002
        /*0030*/ 	.string	""
        /*0030*/ 	.string	"ptxas"
        /*0030*/ 	.string	"Cuda compilation tools, release 13.0, V13.0.88"
        /*0030*/ 	.string	"Build cuda_13.0.r13.0/compiler.36424714_0"
        /*0030*/ 	.string	"-arch sm_100a -m 64 "



//--------------------- .note.nv.cuinfo           --------------------------
	.section	.note.nv.cuinfo,"",@"SHT_NOTE"
	.sectionflags	@"SHF_NOTE_NV_CUINFO"
        /*0018*/ 	.short	0x0002
        /*001a*/ 	.short	0x0064
        /*001c*/ 	.short	0x0082
	.zero		2


//--------------------- .nv.info                  --------------------------
	.section	.nv.info,"",@"SHT_CUDA_INFO"
	.align	4


	//----- nvinfo : EIATTR_REGCOUNT
	.align		4
        /*0000*/ 	.byte	0x04, 0x2f
        /*0002*/ 	.short	(.L_16 - .L_15)
	.align		4
.L_15:
        /*0004*/ 	.word	index@(_ZN7cutlass13device_kernelINS_4gemm6kernel13GemmUniversalIN4cute5tupleIJiiiiEEENS1_10collective13CollectiveMmaINS1_35MainloopSm100TmaUmmaWarpSpecializedILi12ELi2ELi4ENS5_IJNS4_1CILi2EEENSA_ILi1EEESC_EEEEENS5_IJNSA_ILi64EEENSA_ILi8EEENSA_ILi128EEEEEENS_10bfloat16_tENS5_IJlSC_lEEESJ_SK_NS4_8TiledMMAINS4_8MMA_AtomIJNS4_20SM100_MMA_F16BF16_SSISJ_SJ_fLi64ELi8ELNS4_4UMMA5MajorE0ELSP_0ELNSO_7ScaleInE0ELSQ_0EEEEEENS4_6LayoutINS5_IJSC_SC_SC_EEENS5_IJNSA_ILi0EEESV_SV_EEEEENS5_IJNS4_10UnderscoreESY_SY_EEEEENS4_13SM90_TMA_LOADENS4_14ComposedLayoutINS4_7SwizzleILi3ELi4ELi3EEENS4_18smem_ptr_flag_bitsILi16EEENST_INS5_IJSG_SF_EEENS5_IJSF_SC_EEEEEEEvNS4_8identityENS4_23SM90_TMA_LOAD_MULTICASTES1A_vS1B_EENS_8epilogue10collective18CollectiveEpilogueINS1E_23Sm100TmaWarpSpecializedILi2ELi1ELi4ELb1ELb0EEEJSI_NS5_IJNST_ISF_SC_EENST_ISG_SC_EEEEESJ_SK_SJ_SK_NS1E_6fusion15FusionCallbacksIS1I_NS1M_17LinearCombinationISJ_fSJ_fLNS_15FloatRoundStyleE2EEESI_S1L_JEEENS4_5SM1004TMEM4LOAD26SM100_TMEM_LOAD_16dp256b1xES11_NS12_INS13_ILi0ELi4ELi3EEES16_NST_INS5_IJSG_SG_EEENS5_IJSG_SC_EEEEEEENS4_17SM75_U32x2_LDSM_NENS4_14SM90_TMA_STOREES20_NS4_17SM90_U32x2_STSM_NENS4_39AutoVectorizingCopyWithAssumedAlignmentILi128EEEEEEvvEEEEvNT_6ParamsE)
        /*0008*/ 	.word	0x0000002d


	//----- nvinfo : EIATTR_FRAME_SIZE
	.align		4
.L_16:
        /*000c*/ 	.byte	0x04, 0x11
        /*000e*/ 	.short	(.L_18 - .L_17)
	.align		4
.L_17:
        /*0010*/ 	.word	index@($__internal_2_$__cuda_sm10x_tcgen05_guardrail_trap_unallocated_columns_being_dealloced)
        /*0014*/ 	.word	0x00000000


	//----- nvinfo : EIATTR_FRAME_SIZE
	.align		4
.L_18:
        /*0018*/ 	.byte	0x04, 0x11
        /*001a*/ 	.short	(.L_20 - .L_19)
	.align		4
.L_19:
        /*001c*/ 	.word	index@($__internal_1_$__cuda_sm10x_tcgen05_guardrail_trap_phase_invalid_during_alloc)
        /*0020*/ 	.word	0x00000000


	//----- nvinfo : EIATTR_FRAME_SIZE
	.align		4
.L_20:
        /*0024*/ 	.byte	0x04, 0x11
        /*0026*/ 	.short	(.L_22 - .L_21)
	.align		4
.L_21:
        /*0028*/ 	.word	index@($__internal_0_$__cuda_sm10x_tcgen05_guardrail_trap_col_being_dealloced_not_returned_by_alloc)
        /*002c*/ 	.word	0x00000000


	//----- nvinfo : EIATTR_FRAME_SIZE
	.align		4
.L_22:
        /*0030*/ 	.byte	0x04, 0x11
        /*0032*/ 	.short	(.L_24 - .L_23)
	.align		4
.L_23:
        /*0034*/ 	.word	index@(_ZN7cutlass13device_kernelINS_4gemm6kernel13GemmUniversalIN4cute5tupleIJiiiiEEENS1_10collective13CollectiveMmaINS1_35MainloopSm100TmaUmmaWarpSpecializedILi12ELi2ELi4ENS5_IJNS4_1CILi2EEENSA_ILi1EEESC_EEEEENS5_IJNSA_ILi64EEENSA_ILi8EEENSA_ILi128EEEEEENS_10bfloat16_tENS5_IJlSC_lEEESJ_SK_NS4_8TiledMMAINS4_8MMA_AtomIJNS4_20SM100_MMA_F16BF16_SSISJ_SJ_fLi64ELi8ELNS4_4UMMA5MajorE0ELSP_0ELNSO_7ScaleInE0ELSQ_0EEEEEENS4_6LayoutINS5_IJSC_SC_SC_EEENS5_IJNSA_ILi0EEESV_SV_EEEEENS5_IJNS4_10UnderscoreESY_SY_EEEEENS4_13SM90_TMA_LOADENS4_14ComposedLayoutINS4_7SwizzleILi3ELi4ELi3EEENS4_18smem_ptr_flag_bitsILi16EEENST_INS5_IJSG_SF_EEENS5_IJSF_SC_EEEEEEEvNS4_8identityENS4_23SM90_TMA_LOAD_MULTICASTES1A_vS1B_EENS_8epilogue10collective18CollectiveEpilogueINS1E_23Sm100TmaWarpSpecializedILi2ELi1ELi4ELb1ELb0EEEJSI_NS5_IJNST_ISF_SC_EENST_ISG_SC_EEEEESJ_SK_SJ_SK_NS1E_6fusion15FusionCallbacksIS1I_NS1M_17LinearCombinationISJ_fSJ_fLNS_15FloatRoundStyleE2EEESI_S1L_JEEENS4_5SM1004TMEM4LOAD26SM100_TMEM_LOAD_16dp256b1xES11_NS12_INS13_ILi0ELi4ELi3EEES16_NST_INS5_IJSG_SG_EEENS5_IJSG_SC_EEEEEEENS4_17SM75_U32x2_LDSM_NENS4_14SM90_TMA_STOREES20_NS4_17SM90_U32x2_STSM_NENS4_39AutoVectorizingCopyWithAssumedAlignmentILi128EEEEEEvvEEEEvNT_6ParamsE)
        /*0038*/ 	.word	0x00000000


	//----- nvinfo : EIATTR_MIN_STACK_SIZE
	.align		4
.L_24:
        /*003c*/ 	.byte	0x04, 0x12
        /*003e*/ 	.short	(.L_26 - .L_25)
	.align		4
.L_25:
        /*0040*/ 	.word	index@(_ZN7cutlass13device_kernelINS_4gemm6kernel13GemmUniversalIN4cute5tupleIJiiiiEEENS1_10collective13CollectiveMmaINS1_35MainloopSm100TmaUmmaWarpSpecializedILi12ELi2ELi4ENS5_IJNS4_1CILi2EEENSA_ILi1EEESC_EEEEENS5_IJNSA_ILi64EEENSA_ILi8EEENSA_ILi128EEEEEENS_10bfloat16_tENS5_IJlSC_lEEESJ_SK_NS4_8TiledMMAINS4_8MMA_AtomIJNS4_20SM100_MMA_F16BF16_SSISJ_SJ_fLi64ELi8ELNS4_4UMMA5MajorE0ELSP_0ELNSO_7ScaleInE0ELSQ_0EEEEEENS4_6LayoutINS5_IJSC_SC_SC_EEENS5_IJNSA_ILi0EEESV_SV_EEEEENS5_IJNS4_10UnderscoreESY_SY_EEEEENS4_13SM90_TMA_LOADENS4_14ComposedLayoutINS4_7SwizzleILi3ELi4ELi3EEENS4_18smem_ptr_flag_bitsILi16EEENST_INS5_IJSG_SF_EEENS5_IJSF_SC_EEEEEEEvNS4_8identityENS4_23SM90_TMA_LOAD_MULTICASTES1A_vS1B_EENS_8epilogue10collective18CollectiveEpilogueINS1E_23Sm100TmaWarpSpecializedILi2ELi1ELi4ELb1ELb0EEEJSI_NS5_IJNST_ISF_SC_EENST_ISG_SC_EEEEESJ_SK_SJ_SK_NS1E_6fusion15FusionCallbacksIS1I_NS1M_17LinearCombinationISJ_fSJ_fLNS_15FloatRoundStyleE2EEESI_S1L_JEEENS4_5SM1004TMEM4LOAD26SM100_TMEM_LOAD_16dp256b1xES11_NS12_INS13_ILi0ELi4ELi3EEES16_NST_INS5_IJSG_SG_EEENS5_IJSG_SC_EEEEEEENS4_17SM75_U32x2_LDSM_NENS4_14SM90_TMA_STOREES20_NS4_17SM90_U32x2_STSM_NENS4_39AutoVectorizingCopyWithAssumedAlignmentILi128EEEEEEvvEEEEvNT_6ParamsE)
        /*0044*/ 	.word	0x00000000
.L_26:


//--------------------- .nv.compat                --------------------------
	.section	.nv.compat,"",@"SHT_CUDA_COMPAT_INFO"
	.align	4
        /*0000*/ 	.byte	0x02, 0x09, 0x01, 0x00, 0x02, 0x02, 0x02, 0x00, 0x02, 0x05, 0x05, 0x00, 0x03, 0x07, 0x01, 0x01
        /*0010*/ 	.byte	0x02, 0x03, 0x01, 0x00, 0x02, 0x06, 0x01, 0x00, 0x04, 0x0b, 0x08, 0x00, 0x09, 0x00, 0x00, 0x00
        /*0020*/ 	.byte	0x00, 0x00, 0x00, 0x00


//--------------------- .nv.info._ZN7cutlass13device_kernelINS_4gemm6kernel13GemmUniversalIN4cute5tupleIJiiiiEEENS1_10collective13CollectiveMmaINS1_35MainloopSm100TmaUmmaWarpSpecializedILi12ELi2ELi4ENS5_IJNS4_1CILi2EEENSA_ILi1EEESC_EEEEENS5_IJNSA_ILi64EEENSA_ILi8EEENSA_ILi128EEEEEENS_10bfloat16_tENS5_IJlSC_lEEESJ_SK_NS4_8TiledMMAINS4_8MMA_AtomIJNS4_20SM100_MMA_F16BF16_SSISJ_SJ_fLi64ELi8ELNS4_4UMMA5MajorE0ELSP_0ELNSO_7ScaleInE0ELSQ_0EEEEEENS4_6LayoutINS5_IJSC_SC_SC_EEENS5_IJNSA_ILi0EEESV_SV_EEEEENS5_IJNS4_10UnderscoreESY_SY_EEEEENS4_13SM90_TMA_LOADENS4_14ComposedLayoutINS4_7SwizzleILi3ELi4ELi3EEENS4_18smem_ptr_flag_bitsILi16EEENST_INS5_IJSG_SF_EEENS5_IJSF_SC_EEEEEEEvNS4_8identityENS4_23SM90_TMA_LOAD_MULTICASTES1A_vS1B_EENS_8epilogue10collective18CollectiveEpilogueINS1E_23Sm100TmaWarpSpecializedILi2ELi1ELi4ELb1ELb0EEEJSI_NS5_IJNST_ISF_SC_EENST_ISG_SC_EEEEESJ_SK_SJ_SK_NS1E_6fusion15FusionCallbacksIS1I_NS1M_17LinearCombinationISJ_fSJ_fLNS_15FloatRoundStyleE2EEESI_S1L_JEEENS4_5SM1004TMEM4LOAD26SM100_TMEM_LOAD_16dp256b1xES11_NS12_INS13_ILi0ELi4ELi3EEES16_NST_INS5_IJSG_SG_EEENS5_IJSG_SC_EEEEEEENS4_17SM75_U32x2_LDSM_NENS4_14SM90_TMA_STOREES20_NS4_17SM90_U32x2_STSM_NENS4_39AutoVectorizingCopyWithAssumedAlignmentILi128EEEEEEvvEEEEvNT_6ParamsE --------------------------
	.section	.nv.info._ZN7cutlass13device_kernelINS_4gemm6kernel13GemmUniversalIN4cute5tupleIJiiiiEEENS1_10collective13CollectiveMmaINS1_35MainloopSm100TmaUmmaWarpSpecializedILi12ELi2ELi4ENS5_IJNS4_1CILi2EEENSA_ILi1EEESC_EEEEENS5_IJNSA_ILi64EEENSA_ILi8EEENSA_ILi128EEEEEENS_10bfloat16_tENS5_IJlSC_lEEESJ_SK_NS4_8TiledMMAINS4_8MMA_AtomIJNS4_20SM100_MMA_F16BF16_SSISJ_SJ_fLi64ELi8ELNS4_4UMMA5MajorE0ELSP_0ELNSO_7ScaleInE0ELSQ_0EEEEEENS4_6LayoutINS5_IJSC_SC_SC_EEENS5_IJNSA_ILi0EEESV_SV_EEEEENS5_IJNS4_10UnderscoreESY_SY_EEEEENS4_13SM90_TMA_LOADENS4_14ComposedLayoutINS4_7SwizzleILi3ELi4ELi3EEENS4_18smem_ptr_flag_bitsILi16EEENST_INS5_IJSG_SF_EEENS5_IJSF_SC_EEEEEEEvNS4_8identityENS4_23SM90_TMA_LOAD_MULTICASTES1A_vS1B_EENS_8epilogue10collective18CollectiveEpilogueINS1E_23Sm100TmaWarpSpecializedILi2ELi1ELi4ELb1ELb0EEEJSI_NS5_IJNST_ISF_SC_EENST_ISG_SC_EEEEESJ_SK_SJ_SK_NS1E_6fusion15FusionCallbacksIS1I_NS1M_17LinearCombinationISJ_fSJ_fLNS_15FloatRoundStyleE2EEESI_S1L_JEEENS4_5SM1004TMEM4LOAD26SM100_TMEM_LOAD_16dp256b1xES11_NS12_INS13_ILi0ELi4ELi3EEES16_NST_INS5_IJSG_SG_EEENS5_IJSG_SC_EEEEEEENS4_17SM75_U32x2_LDSM_NENS4_14SM90_TMA_STOREES20_NS4_17SM90_U32x2_STSM_NENS4_39AutoVectorizingCopyWithAssumedAlignmentILi128EEEEEEvvEEEEvNT_6ParamsE,"",@"SHT_CUDA_INFO"
	.sectionflags	@""
	.align	4


	//----- nvinfo : EIATTR_CUDA_API_VERSION
	.align		4
        /*0000*/ 	.byte	0x04, 0x37
        /*0002*/ 	.short	(.L_28 - .L_27)
.L_27:
        /*0004*/ 	.word	0x00000082


	//----- nvinfo : EIATTR_KPARAM_INFO
	.align		4
.L_28:
        /*0008*/ 	.byte	0x04, 0x17
        /*000a*/ 	.short	(.L_30 - .L_29)
.L_29:
        /*000c*/ 	.word	0x00000000
        /*0010*/ 	.short	0x0000
        /*0012*/ 	.short	0x0000
        /*0014*/ 	.byte	0x00, 0xf0, 0x01, 0x20


	//----- nvinfo : EIATTR_AT_ENTRY_FRAGMENTS
	.align		4
.L_30:
        /*0018*/ 	.byte	0x04, 0x4f
        /*001a*/ 	.short	(.L_32 - .L_31)


	//   ....[0]....
.L_31:
        /*001c*/ 	.word	0x00000006


	//----- nvinfo : EIATTR_RESERVED_SMEM_USED
	.align		4
.L_32:
        /*0020*/ 	.byte	0x01, 0x41
	.zero		2


	//----- nvinfo : EIATTR_SPARSE_MMA_MASK
	.align		4
        /*0024*/ 	.byte	0x03, 0x50
        /*0026*/ 	.short	0x0000


	//----- nvinfo : EIATTR_TCGEN05_1CTA_USED
	.align		4
        /*0028*/ 	.byte	0x01, 0x51
	.zero		2


	//----- nvinfo : EIATTR_MAXREG_COUNT
	.align		4
        /*002c*/ 	.byte	0x03, 0x1b
        /*002e*/ 	.short	0x00ff


	//----- nvinfo : EIATTR_NUM_BARRIERS
	.align		4
        /*0030*/ 	.byte	0x02, 0x4c
        /*0032*/ 	.byte	0x07
	.zero		1


	//----- nvinfo : EIATTR_EXTERNS
	.align		4
        /*0034*/ 	.byte	0x04, 0x0f
        /*0036*/ 	.short	(.L_34 - .L_33)


	//   ....[0]....
	.align		4
.L_33:
        /*0038*/ 	.word	index@(__assertfail)


	//----- nvinfo : EIATTR_MERCURY_ISA_VERSION
	.align		4
.L_34:
        /*003c*/ 	.byte	0x03, 0x5f
        /*003e*/ 	.short	0x0101


	//----- nvinfo : EIATTR_INT_WARP_WIDE_INSTR_OFFSETS
	.align		4
        /*0040*/ 	.byte	0x04, 0x31
        /*0042*/ 	.short	(.L_36 - .L_35)


	//   ....[0]....
.L_35:
        /*0044*/ 	.word	0x00004560


	//   ....[1]....
        /*0048*/ 	.word	0x00004580


	//   ....[2]....
        /*004c*/ 	.word	0x000045b0


	//   ....[3]....
        /*0050*/ 	.word	0x000051a0


	//   ....[4]....
        /*0054*/ 	.word	0x000052c0


	//----- nvinfo : EIATTR_COOP_GROUP_MASK_REGIDS
	.align		4
.L_36:
        /*0058*/ 	.byte	0x04, 0x29
        /*005a*/ 	.short	(.L_38 - .L_37)


	//   ....[0]....
.L_37:
        /*005c*/ 	.word	0xffffffff


	//   ....[1]....
        /*0060*/ 	.word	0xffffffff


	//   ....[2]....
        /*0064*/ 	.word	0xffffffff


	//   ....[3]....
        /*0068*/ 	.word	0xffffffff


	//   ....[4]....
        /*006c*/ 	.word	0xffffffff


	//   ....[5]....
        /*0070*/ 	.word	0xffffffff


	//   ....[6]....
        /*0074*/ 	.word	0xffffffff


	//   ....[7]....
        /*0078*/ 	.word	0xffffffff


	//   ....[8]....
        /*007c*/ 	.word	0xffffffff


	//   ....[9]....
        /*0080*/ 	.word	0xffffffff


	//   ....[10]....
        /*0084*/ 	.word	0xffffffff


	//   ....[11]....
        /*0088*/ 	.word	0xffffffff


	//   ....[12]....
        /*008c*/ 	.word	0xffffffff


	//   ....[13]....
        /*0090*/ 	.word	0xffffffff


	//----- nvinfo : EIATTR_COOP_GROUP_INSTR_OFFSETS
	.align		4
.L_38:
        /*0094*/ 	.byte	0x04, 0x28
        /*0096*/ 	.short	(.L_40 - .L_39)


	//   ....[0]....
.L_39:
        /*0098*/ 	.word	0x00000080


	//   ....[1]....
        /*009c*/ 	.word	0x000004e0


	//   ....[2]....
        /*00a0*/ 	.word	0x000007a0


	//   ....[3]....
        /*00a4*/ 	.word	0x00000900


	//   ....[4]....
        /*00a8*/ 	.word	0x00000a00


	//   ....[5]....
        /*00ac*/ 	.word	0x00000b70


	//   ....[6]....
        /*00b0*/ 	.word	0x00000d10


	//   ....[7]....
        /*00b4*/ 	.word	0x00000ed0


	//   ....[8]....
        /*00b8*/ 	.word	0x00002250


	//   ....[9]....
        /*00bc*/ 	.word	0x00003590


	//   ....[10]....
        /*00c0*/ 	.word	0x000037a0


	//   ....[11]....
        /*00c4*/ 	.word	0x000037d0


	//   ....[12]....
        /*00c8*/ 	.word	0x00004440


	//   ....[13]....
        /*00cc*/ 	.word	0x00004670


	//----- nvinfo : EIATTR_VRC_CTA_INIT_COUNT
	.align		4
.L_40:
        /*00d0*/ 	.byte	0x02, 0x4a
        /*00d2*/ 	.byte	0x80
	.zero		1


	//----- nvinfo : EIATTR_SYSCALL_OFFSETS
	.align		4
        /*00d4*/ 	.byte	0x04, 0x46
        /*00d6*/ 	.short	(.L_42 - .L_41)


	//   ....[0]....
.L_41:
        /*00d8*/ 	.word	0x00006520


	//----- nvinfo : EIATTR_MBARRIER_INSTR_OFFSETS
	.align		4
.L_42:
        /*00dc*/ 	.byte	0x04, 0x39
        /*00de*/ 	.short	(.L_44 - .L_43)


	//   ....[0]....
.L_43:
        /*00e0*/ 	.word	0x00000600
        /*00e4*/ 	.word	0x000000ff
        /*00e8*/ 	.word	0x00000000
        /*00ec*/ 	.short	0x0100
        /*00ee*/ 	.byte	0x04
	.zero		1


	//   ....[1]....
        /*00f0*/ 	.word	0x00000610
        /*00f4*/ 	.word	0x000000ff
        /*00f8*/ 	.word	0x00000060
        /*00fc*/ 	.short	0x0100
        /*00fe*/ 	.byte	0x04
	.zero		1


	//   ....[2]....
        /*0100*/ 	.word	0x00000620
        /*0104*/ 	.word	0x000000ff
        /*0108*/ 	.word	0x00000008
        /*010c*/ 	.short	0x0100
        /*010e*/ 	.byte	0x04
	.zero		1


	//   ....[3]....
        /*0110*/ 	.word	0x00000630
        /*0114*/ 	.word	0x000000ff
        /*0118*/ 	.word	0x00000068
        /*011c*/ 	.short	0x0100
        /*011e*/ 	.byte	0x04
	.zero		1


	//   ....[4]....
        /*0120*/ 	.word	0x00000640
        /*0124*/ 	.word	0x000000ff
        /*0128*/ 	.word	0x00000010
        /*012c*/ 	.short	0x0100
        /*012e*/ 	.byte	0x04
	.zero		1


	//   ....[5]....
        /*0130*/ 	.word	0x00000650
        /*0134*/ 	.word	0x000000ff
        /*0138*/ 	.word	0x00000070
        /*013c*/ 	.short	0x0100
        /*013e*/ 	.byte	0x04
	.zero		1


	//   ....[6]....
        /*0140*/ 	.word	0x00000660
        /*0144*/ 	.word	0x000000ff
        /*0148*/ 	.word	0x00000018
        /*014c*/ 	.short	0x0100
        /*014e*/ 	.byte	0x04
	.zero		1


	//   ....[7]....
        /*0150*/ 	.word	0x00000670
        /*0154*/ 	.word	0x000000ff
        /*0158*/ 	.word	0x00000078
        /*015c*/ 	.short	0x0100
        /*015e*/ 	.byte	0x04
	.zero		1


	//   ....[8]....
        /*0160*/ 	.word	0x00000680
        /*0164*/ 	.word	0x000000ff
        /*0168*/ 	.word	0x00000020
        /*016c*/ 	.short	0x0100
        /*016e*/ 	.byte	0x04
	.zero		1


	//   ....[9]....
        /*0170*/ 	.word	0x00000690
        /*0174*/ 	.word	0x000000ff
        /*0178*/ 	.word	0x00000080
        /*017c*/ 	.short	0x0100
        /*017e*/ 	.byte	0x04
	.zero		1


	//   ....[10]....
        /*0180*/ 	.word	0x000006a0
        /*0184*/ 	.word	0x000000ff
        /*0188*/ 	.word	0x00000028
        /*018c*/ 	.short	0x0100
        /*018e*/ 	.byte	0x04
	.zero		1


	//   ....[11]....
        /*0190*/ 	.word	0x000006b0
        /*0194*/ 	.word	0x000000ff
        /*0198*/ 	.word	0x00000088
        /*019c*/ 	.short	0x0100
        /*019e*/ 	.byte	0x04
	.zero		1


	//   ....[12]....
        /*01a0*/ 	.word	0x000006c0
        /*01a4*/ 	.word	0x000000ff
        /*01a8*/ 	.word	0x00000030
        /*01ac*/ 	.short	0x0100
        /*01ae*/ 	.byte	0x04
	.zero		1


	//   ....[13]....
        /*01b0*/ 	.word	0x000006d0
        /*01b4*/ 	.word	0x000000ff
        /*01b8*/ 	.word	0x00000090
        /*01bc*/ 	.short	0x0100
        /*01be*/ 	.byte	0x04
	.zero		1


	//   ....[14]....
        /*01c0*/ 	.word	0x000006e0
        /*01c4*/ 	.word	0x000000ff
        /*01c8*/ 	.word	0x00000038
        /*01cc*/ 	.short	0x0100
        /*01ce*/ 	.byte	0x04
	.zero		1


	//   ....[15]....
        /*01d0*/ 	.word	0x000006f0
        /*01d4*/ 	.word	0x000000ff
        /*01d8*/ 	.word	0x00000098
        /*01dc*/ 	.short	0x0100
        /*01de*/ 	.byte	0x04
	.zero		1


	//   ....[16]....
        /*01e0*/ 	.word	0x00000700
        /*01e4*/ 	.word	0x000000ff
        /*01e8*/ 	.word	0x00000040
        /*01ec*/ 	.short	0x0100
        /*01ee*/ 	.byte	0x04
	.zero		1


	//   ....[17]....
        /*01f0*/ 	.word	0x00000710
        /*01f4*/ 	.word	0x000000ff
        /*01f8*/ 	.word	0x000000a0
        /*01fc*/ 	.short	0x0100
        /*01fe*/ 	.byte	0x04
	.zero		1


	//   ....[18]....
        /*0200*/ 	.word	0x00000720
        /*0204*/ 	.word	0x000000ff
        /*0208*/ 	.word	0x00000048
        /*020c*/ 	.short	0x0100
        /*020e*/ 	.byte	0x04
	.zero		1


	//   ....[19]....
        /*0210*/ 	.word	0x00000730
        /*0214*/ 	.word	0x000000ff
        /*0218*/ 	.word	0x000000a8
        /*021c*/ 	.short	0x0100
        /*021e*/ 	.byte	0x04
	.zero		1


	//   ....[20]....
        /*0220*/ 	.word	0x00000740
        /*0224*/ 	.word	0x000000ff
        /*0228*/ 	.word	0x00000050
        /*022c*/ 	.short	0x0100
        /*022e*/ 	.byte	0x04
	.zero		1


	//   ....[21]....
        /*0230*/ 	.word	0x00000750
        /*0234*/ 	.word	0x000000ff
        /*0238*/ 	.word	0x000000b0
        /*023c*/ 	.short	0x0100
        /*023e*/ 	.byte	0x04
	.zero		1


	//   ....[22]....
        /*0240*/ 	.word	0x00000760
        /*0244*/ 	.word	0x000000ff
        /*0248*/ 	.word	0x00000058
        /*024c*/ 	.short	0x0100
        /*024e*/ 	.byte	0x04
	.zero		1


	//   ....[23]....
        /*0250*/ 	.word	0x00000770
        /*0254*/ 	.word	0x000000ff
        /*0258*/ 	.word	0x000000b8
        /*025c*/ 	.short	0x0100
        /*025e*/ 	.byte	0x04
	.zero		1


	//   ....[24]....
        /*0260*/ 	.word	0x000008b0
        /*0264*/ 	.word	0x000000ff
        /*0268*/ 	.word	0x000000c0
        /*026c*/ 	.short	0x0100
        /*026e*/ 	.byte	0x04
	.zero		1


	//   ....[25]....
        /*0270*/ 	.word	0x000008c0
        /*0274*/ 	.word	0x000000ff
        /*0278*/ 	.word	0x000000d0
        /*027c*/ 	.short	0x0100
        /*027e*/ 	.byte	0x04
	.zero		1


	//   ....[26]....
        /*0280*/ 	.word	0x000008d0
        /*0284*/ 	.word	0x000000ff
        /*0288*/ 	.word	0x000000c8
        /*028c*/ 	.short	0x0100
        /*028e*/ 	.byte	0x04
	.zero		1


	//   ....[27]....
        /*0290*/ 	.word	0x000008e0
        /*0294*/ 	.word	0x000000ff
        /*0298*/ 	.word	0x000000d8
        /*029c*/ 	.short	0x0100
        /*029e*/ 	.byte	0x04
	.zero		1


	//   ....[28]....
        /*02a0*/ 	.word	0x000009d0
        /*02a4*/ 	.word	0x000000ff
        /*02a8*/ 	.word	0x000000e0
        /*02ac*/ 	.short	0x0100
        /*02ae*/ 	.byte	0x04
	.zero		1


	//   ....[29]....
        /*02b0*/ 	.word	0x000009e0
        /*02b4*/ 	.word	0x000000ff
        /*02b8*/ 	.word	0x000000e8
        /*02bc*/ 	.short	0x0100
        /*02be*/ 	.byte	0x04
	.zero		1


	//   ....[30]....
        /*02c0*/ 	.word	0x00000b20
        /*02c4*/ 	.word	0x000000ff
        /*02c8*/ 	.word	0x000000f0
        /*02cc*/ 	.short	0x0100
        /*02ce*/ 	.byte	0x04
	.zero		1


	//   ....[31]....
        /*02d0*/ 	.word	0x00000b30
        /*02d4*/ 	.word	0x000000ff
        /*02d8*/ 	.word	0x00000100
        /*02dc*/ 	.short	0x0100
        /*02de*/ 	.byte	0x04
	.zero		1


	//   ....[32]....
        /*02e0*/ 	.word	0x00000b40
        /*02e4*/ 	.word	0x000000ff
        /*02e8*/ 	.word	0x000000f8
        /*02ec*/ 	.short	0x0100
        /*02ee*/ 	.byte	0x04
	.zero		1


	//   ....[33]....
        /*02f0*/ 	.word	0x00000b50
        /*02f4*/ 	.word	0x000000ff
        /*02f8*/ 	.word	0x00000108
        /*02fc*/ 	.short	0x0100
        /*02fe*/ 	.byte	0x04
	.zero		1


	//   ....[34]....
        /*0300*/ 	.word	0x00000c80
        /*0304*/ 	.word	0x000000ff
        /*0308*/ 	.word	0x00000110
        /*030c*/ 	.short	0x0100
        /*030e*/ 	.byte	0x04
	.zero		1


	//   ....[35]....
        /*0310*/ 	.word	0x00000c90
        /*0314*/ 	.word	0x000000ff
        /*0318*/ 	.word	0x00000130
        /*031c*/ 	.short	0x0100
        /*031e*/ 	.byte	0x04
	.zero		1


	//   ....[36]....
        /*0320*/ 	.word	0x00000ca0
        /*0324*/ 	.word	0x000000ff
        /*0328*/ 	.word	0x00000118
        /*032c*/ 	.short	0x0100
        /*032e*/ 	.byte	0x04
	.zero		1


	//   ....[37]....
        /*0330*/ 	.word	0x00000cb0
        /*0334*/ 	.word	0x000000ff
        /*0338*/ 	.word	0x00000138
        /*033c*/ 	.short	0x0100
        /*033e*/ 	.byte	0x04
	.zero		1


	//   ....[38]....
        /*0340*/ 	.word	0x00000cc0
        /*0344*/ 	.word	0x000000ff
        /*0348*/ 	.word	0x00000120
        /*034c*/ 	.short	0x0100
        /*034e*/ 	.byte	0x04
	.zero		1


	//   ....[39]....
        /*0350*/ 	.word	0x00000cd0
        /*0354*/ 	.word	0x000000ff
        /*0358*/ 	.word	0x00000140
        /*035c*/ 	.short	0x0100
        /*035e*/ 	.byte	0x04
	.zero		1


	//   ....[40]....
        /*0360*/ 	.word	0x00000ce0
        /*0364*/ 	.word	0x000000ff
        /*0368*/ 	.word	0x00000128
        /*036c*/ 	.short	0x0100
        /*036e*/ 	.byte	0x04
	.zero		1


	//   ....[41]....
        /*0370*/ 	.word	0x00000cf0
        /*0374*/ 	.word	0x000000ff
        /*0378*/ 	.word	0x00000148
        /*037c*/ 	.short	0x0100
        /*037e*/ 	.byte	0x04
	.zero		1


	//   ....[42]....
        /*0380*/ 	.word	0x00000de0
        /*0384*/ 	.word	0x000000ff
        /*0388*/ 	.word	0x00000150
        /*038c*/ 	.short	0x0100
        /*038e*/ 	.byte	0x04
	.zero		1


	//   ....[43]....
        /*0390*/ 	.word	0x00000df0
        /*0394*/ 	.word	0x000000ff
        /*0398*/ 	.word	0x00000160
        /*039c*/ 	.short	0x0100
        /*039e*/ 	.byte	0x04
	.zero		1


	//   ....[44]....
        /*03a0*/ 	.word	0x00000e00
        /*03a4*/ 	.word	0x000000ff
        /*03a8*/ 	.word	0x00000158
        /*03ac*/ 	.short	0x0100
        /*03ae*/ 	.byte	0x04
	.zero		1


	//   ....[45]....
        /*03b0*/ 	.word	0x00000e10
        /*03b4*/ 	.word	0x000000ff
        /*03b8*/ 	.word	0x00000168
        /*03bc*/ 	.short	0x0100
        /*03be*/ 	.byte	0x04
	.zero		1


	//   ....[46]....
        /*03c0*/ 	.word	0x00001950
        /*03c4*/ 	.word	0x00000003
        /*03c8*/ 	.word	0x00000160
        /*03cc*/ 	.short	0x010a
        /*03ce*/ 	.byte	0xff
	.zero		1


	//   ....[47]....
        /*03d0*/ 	.word	0x00001980
        /*03d4*/ 	.word	0x00000003
        /*03d8*/ 	.word	0x00000150
        /*03dc*/ 	.short	0x0101
        /*03de*/ 	.byte	0xff
	.zero		1


	//   ....[48]....
        /*03e0*/ 	.word	0x00001a50
        /*03e4*/ 	.word	0x000000ff
        /*03e8*/ 	.word	0x00000060
        /*03ec*/ 	.short	0x010a
        /*03ee*/ 	.byte	0x04
	.zero		1


	//   ....[49]....
        /*03f0*/ 	.word	0x00001ad0
        /*03f4*/ 	.word	0x000000ff
        /*03f8*/ 	.word	0x00000060
        /*03fc*/ 	.short	0x010a
        /*03fe*/ 	.byte	0x21
	.zero		1


	//   ....[50]....
        /*0400*/ 	.word	0x00001c60
        /*0404*/ 	.word	0x000000ff
        /*0408*/ 	.word	0x00000060
        /*040c*/ 	.short	0x010a
        /*040e*/ 	.byte	0x05
	.zero		1


	//   ....[51]....
        /*0410*/ 	.word	0x00001e50
        /*0414*/ 	.word	0x000000ff
        /*0418*/ 	.word	0x000000e8
        /*041c*/ 	.short	0x0101
        /*041e*/ 	.byte	0x0d
	.zero		1


	//   ....[52]....
        /*0420*/ 	.word	0x00001e70
        /*0424*/ 	.word	0x000000ff
        /*0428*/ 	.word	0x00000060
        /*042c*/ 	.short	0x010a
        /*042e*/ 	.byte	0x04
	.zero		1


	//   ....[53]....
        /*0430*/ 	.word	0x00001ef0
        /*0434*/ 	.word	0x000000ff
        /*0438*/ 	.word	0x00000060
        /*043c*/ 	.short	0x010a
        /*043e*/ 	.byte	0x21
	.zero		1


	//   ....[54]....
        /*0440*/ 	.word	0x00002080
        /*0444*/ 	.word	0x000000ff
        /*0448*/ 	.word	0x00000060
        /*044c*/ 	.short	0x010a
        /*044e*/ 	.byte	0x05
	.zero		1


	//   ....[55]....
        /*0450*/ 	.word	0x00002280
        /*0454*/ 	.word	0x00000003
        /*0458*/ 	.word	0x000000f0
        /*045c*/ 	.short	0x010a
        /*045e*/ 	.byte	0xff
	.zero		1


	//   ....[56]....
        /*0460*/ 	.word	0x000023d0
        /*0464*/ 	.word	0x00000000
        /*0468*/ 	.word	0x00000000
        /*046c*/ 	.short	0x0101
        /*046e*/ 	.byte	0xff
	.zero		1


	//   ....[57]....
        /*0470*/ 	.word	0x00002990
        /*0474*/ 	.word	0x000000ff
        /*0478*/ 	.word	0x00000000
        /*047c*/ 	.short	0x010a
        /*047e*/ 	.byte	0x04
	.zero		1


	//   ....[58]....
        /*0480*/ 	.word	0x00002a20
        /*0484*/ 	.word	0x000000ff
        /*0488*/ 	.word	0x00000000
        /*048c*/ 	.short	0x010a
        /*048e*/ 	.byte	0x05
	.zero		1


	//   ....[59]....
        /*0490*/ 	.word	0x00002ab0
        /*0494*/ 	.word	0x000000ff
        /*0498*/ 	.word	0x00000000
        /*049c*/ 	.short	0x010a
        /*049e*/ 	.byte	0x05
	.zero		1


	//   ....[60]....
        /*04a0*/ 	.word	0x00002b40
        /*04a4*/ 	.word	0x000000ff
        /*04a8*/ 	.word	0x00000000
        /*04ac*/ 	.short	0x010a
        /*04ae*/ 	.byte	0x05
	.zero		1


	//   ....[61]....
        /*04b0*/ 	.word	0x00002bd0
        /*04b4*/ 	.word	0x000000ff
        /*04b8*/ 	.word	0x00000000
        /*04bc*/ 	.short	0x010a
        /*04be*/ 	.byte	0x05
	.zero		1


	//   ....[62]....
        /*04c0*/ 	.word	0x00002c60
        /*04c4*/ 	.word	0x000000ff
        /*04c8*/ 	.word	0x00000000
        /*04cc*/ 	.short	0x010a
        /*04ce*/ 	.byte	0x05
	.zero		1


	//   ....[63]....
        /*04d0*/ 	.word	0x00002cf0
        /*04d4*/ 	.word	0x000000ff
        /*04d8*/ 	.word	0x00000000
        /*04dc*/ 	.short	0x010a
        /*04de*/ 	.byte	0x05
	.zero		1


	//   ....[64]....
        /*04e0*/ 	.word	0x00002d80
        /*04e4*/ 	.word	0x000000ff
        /*04e8*/ 	.word	0x00000000
        /*04ec*/ 	.short	0x010a
        /*04ee*/ 	.byte	0x05
	.zero		1


	//   ....[65]....
        /*04f0*/ 	.word	0x00002e10
        /*04f4*/ 	.word	0x000000ff
        /*04f8*/ 	.word	0x00000000
        /*04fc*/ 	.short	0x010a
        /*04fe*/ 	.byte	0x05
	.zero		1


	//   ....[66]....
        /*0500*/ 	.word	0x00002ea0
        /*0504*/ 	.word	0x000000ff
        /*0508*/ 	.word	0x00000000
        /*050c*/ 	.short	0x010a
        /*050e*/ 	.byte	0x05
	.zero		1


	//   ....[67]....
        /*0510*/ 	.word	0x00002f30
        /*0514*/ 	.word	0x000000ff
        /*0518*/ 	.word	0x00000000
        /*051c*/ 	.short	0x010a
        /*051e*/ 	.byte	0x05
	.zero		1


	//   ....[68]....
        /*0520*/ 	.word	0x00002fd0
        /*0524*/ 	.word	0x00000000
        /*0528*/ 	.word	0x00000000
        /*052c*/ 	.short	0x010a
        /*052e*/ 	.byte	0xff
	.zero		1


	//   ....[69]....
        /*0530*/ 	.word	0x000030f0
        /*0534*/ 	.word	0x00000002
        /*0538*/ 	.word	0x00000150
        /*053c*/ 	.short	0x010a
        /*053e*/ 	.byte	0xff
	.zero		1


	//   ....[70]....
        /*0540*/ 	.word	0x00003150
        /*0544*/ 	.word	0x00000004
        /*0548*/ 	.word	0x00000000
        /*054c*/ 	.short	0x0101
        /*054e*/ 	.byte	0xff
	.zero		1


	//   ....[71]....
        /*0550*/ 	.word	0x00003170
        /*0554*/ 	.word	0x000000ff
        /*0558*/ 	.word	0x00000100
        /*055c*/ 	.short	0x010a
        /*055e*/ 	.byte	0x04
	.zero		1


	//   ....[72]....
        /*0560*/ 	.word	0x00003290
        /*0564*/ 	.word	0x00000002
        /*0568*/ 	.word	0x000000f0
        /*056c*/ 	.short	0x010a
        /*056e*/ 	.byte	0xff
	.zero		1


	//   ....[73]....
        /*0570*/ 	.word	0x000033a0
        /*0574*/ 	.word	0x00000002
        /*0578*/ 	.word	0x00000000
        /*057c*/ 	.short	0x0101
        /*057e*/ 	.byte	0xff
	.zero		1


	//   ....[74]....
        /*0580*/ 	.word	0x00003430
        /*0584*/ 	.word	0x000000ff
        /*0588*/ 	.word	0x00000100
        /*058c*/ 	.short	0x0106
        /*058e*/ 	.byte	0x04
	.zero		1


	//   ....[75]....
        /*0590*/ 	.word	0x00003450
        /*0594*/ 	.word	0x000000ff
        /*0598*/ 	.word	0x00000100
        /*059c*/ 	.short	0x010a
        /*059e*/ 	.byte	0x04
	.zero		1


	//   ....[76]....
        /*05a0*/ 	.word	0x000034e0
        /*05a4*/ 	.word	0x000000ff
        /*05a8*/ 	.word	0x00000100
        /*05ac*/ 	.short	0x0106
        /*05ae*/ 	.byte	0x07
	.zero		1


	//   ....[77]....
        /*05b0*/ 	.word	0x00003520
        /*05b4*/ 	.word	0x00000000
        /*05b8*/ 	.word	0x00000100
        /*05bc*/ 	.short	0x010a
        /*05be*/ 	.byte	0xff
	.zero		1


	//   ....[78]....
        /*05c0*/ 	.word	0x00003af0
        /*05c4*/ 	.word	0x00000000
        /*05c8*/ 	.word	0x000000f0
        /*05cc*/ 	.short	0x010a
        /*05ce*/ 	.byte	0xff
	.zero		1


	//   ....[79]....
        /*05d0*/ 	.word	0x00003bf0
        /*05d4*/ 	.word	0x00000003
        /*05d8*/ 	.word	0x00000000
        /*05dc*/ 	.short	0x0101
        /*05de*/ 	.byte	0xff
	.zero		1


	//   ....[80]....
        /*05e0*/ 	.word	0x00003c00
        /*05e4*/ 	.word	0x000000ff
        /*05e8*/ 	.word	0x00000000
        /*05ec*/ 	.short	0x010a
        /*05ee*/ 	.byte	0x04
	.zero		1


	//   ....[81]....
        /*05f0*/ 	.word	0x00003c80
        /*05f4*/ 	.word	0x000000ff
        /*05f8*/ 	.word	0x00000130
        /*05fc*/ 	.short	0x010a
        /*05fe*/ 	.byte	0x2e
	.zero		1


	//   ....[82]....
        /*0600*/ 	.word	0x00003d60
        /*0604*/ 	.word	0x000000ff
        /*0608*/ 	.word	0x00000000
        /*060c*/ 	.short	0x010a
        /*060e*/ 	.byte	0x07
	.zero		1


	//   ....[83]....
        /*0610*/ 	.word	0x00003ea0
        /*0614*/ 	.word	0x000000ff
        /*0618*/ 	.word	0x00000000
        /*061c*/ 	.short	0x010a
        /*061e*/ 	.byte	0x04
	.zero		1


	//   ....[84]....
        /*0620*/ 	.word	0x00004270
        /*0624*/ 	.word	0x000000ff
        /*0628*/ 	.word	0x00000000
        /*062c*/ 	.short	0x010a
        /*062e*/ 	.byte	0x04
	.zero		1


	//   ....[85]....
        /*0630*/ 	.word	0x00004300
        /*0634*/ 	.word	0x000000ff
        /*0638*/ 	.word	0x00000000
        /*063c*/ 	.short	0x010a
        /*063e*/ 	.byte	0x05
	.zero		1


	//   ....[86]....
        /*0640*/ 	.word	0x00004390
        /*0644*/ 	.word	0x000000ff
        /*0648*/ 	.word	0x00000000
        /*064c*/ 	.short	0x010a
        /*064e*/ 	.byte	0x05
	.zero		1


	//   ....[87]....
        /*0650*/ 	.word	0x00004420
        /*0654*/ 	.word	0x000000ff
        /*0658*/ 	.word	0x00000000
        /*065c*/ 	.short	0x010a
        /*065e*/ 	.byte	0x04
	.zero		1


	//   ....[88]....
        /*0660*/ 	.word	0x00004900
        /*0664*/ 	.word	0x00000003
        /*0668*/ 	.word	0x000000f0
        /*066c*/ 	.short	0x010a
        /*066e*/ 	.byte	0xff
	.zero		1


	//   ....[89]....
        /*0670*/ 	.word	0x00004a70
        /*0674*/ 	.word	0x00000000
        /*0678*/ 	.word	0x00000000
        /*067c*/ 	.short	0x0101
        /*067e*/ 	.byte	0xff
	.zero		1


	//   ....[90]....
        /*0680*/ 	.word	0x00004f20
        /*0684*/ 	.word	0x000000ff
        /*0688*/ 	.word	0x000000e8
        /*068c*/ 	.short	0x010a
        /*068e*/ 	.byte	0x18
	.zero		1


	//   ....[91]....
        /*0690*/ 	.word	0x000050f0
        /*0694*/ 	.word	0x000000ff
        /*0698*/ 	.word	0x000000d0
        /*069c*/ 	.short	0x010a
        /*069e*/ 	.byte	0x04
	.zero		1


	//   ....[92]....
        /*06a0*/ 	.word	0x00005360
        /*06a4*/ 	.word	0x000000ff
        /*06a8*/ 	.word	0x000000c0
        /*06ac*/ 	.short	0x010b
        /*06ae*/ 	.byte	0x04
	.zero		1


	//   ....[93]....
        /*06b0*/ 	.word	0x00005370
        /*06b4*/ 	.word	0x000000ff
        /*06b8*/ 	.word	0x00000000
        /*06bc*/ 	.short	0x0101
        /*06be*/ 	.byte	0x05
	.zero		1


	//   ....[94]....
        /*06c0*/ 	.word	0x000053c0
        /*06c4*/ 	.word	0x000000ff
        /*06c8*/ 	.word	0x00000000
        /*06cc*/ 	.short	0x010a
        /*06ce*/ 	.byte	0x04
	.zero		1


	//   ....[95]....
        /*06d0*/ 	.word	0x00005460
        /*06d4*/ 	.word	0x00000000
        /*06d8*/ 	.word	0x00000000
        /*06dc*/ 	.short	0x010a
        /*06de*/ 	.byte	0xff
	.zero		1


	//   ....[96]....
        /*06e0*/ 	.word	0x00005740
        /*06e4*/ 	.word	0x00000000
        /*06e8*/ 	.word	0x000000f0
        /*06ec*/ 	.short	0x010a
        /*06ee*/ 	.byte	0xff
	.zero		1


	//   ....[97]....
        /*06f0*/ 	.word	0x00005810
        /*06f4*/ 	.word	0x00000000
        /*06f8*/ 	.word	0x00000000
        /*06fc*/ 	.short	0x0101
        /*06fe*/ 	.byte	0xff
	.zero		1


	//   ....[98]....
        /*0700*/ 	.word	0x00006230
        /*0704*/ 	.word	0x000000ff
        /*0708*/ 	.word	0x000000c0
        /*070c*/ 	.short	0x010a
        /*070e*/ 	.byte	0x04
	.zero		1


	//   ....[99]....
        /*0710*/ 	.word	0x00006240
        /*0714*/ 	.word	0x000000ff
        /*0718*/ 	.word	0x00000110
        /*071c*/ 	.short	0x010a
        /*071e*/ 	.byte	0x2e
	.zero		1


	//   ....[100]....
        /*0720*/ 	.word	0x000062d0
        /*0724*/ 	.word	0x000000ff
        /*0728*/ 	.word	0x000000c0
        /*072c*/ 	.short	0x010a
        /*072e*/ 	.byte	0x04
	.zero		1


	//   ....[101]....
        /*0730*/ 	.word	0x00006400
        /*0734*/ 	.word	0x000000ff
        /*0738*/ 	.word	0x00000110
        /*073c*/ 	.short	0x010a
        /*073e*/ 	.byte	0x2e
	.zero		1


	//   ....[102]....
        /*0740*/ 	.word	0x000066c0
        /*0744*/ 	.word	0x000000ff
        /*0748*/ 	.word	0x00000000
        /*074c*/ 	.short	0x0101
        /*074e*/ 	.byte	0x04
	.zero		1


	//   ....[103]....
        /*0750*/ 	.word	0x000068e0
        /*0754*/ 	.word	0x000000ff
        /*0758*/ 	.word	0x00000000
        /*075c*/ 	.short	0x0101
        /*075e*/ 	.byte	0x04
	.zero		1


	//   ....[104]....
        /*0760*/ 	.word	0x00006bb0
        /*0764*/ 	.word	0x00000003
        /*0768*/ 	.word	0x00000160
        /*076c*/ 	.short	0x010a
        /*076e*/ 	.byte	0xff
	.zero		1


	//   ....[105]....
        /*0770*/ 	.word	0x00006c10
        /*0774*/ 	.word	0x00000000
        /*0778*/ 	.word	0x00000060
        /*077c*/ 	.short	0x010a
        /*077e*/ 	.byte	0xff
	.zero		1


	//   ....[106]....
        /*0780*/ 	.word	0x00006c70
        /*0784*/ 	.word	0x00000000
        /*0788*/ 	.word	0x00000060
        /*078c*/ 	.short	0x010a
        /*078e*/ 	.byte	0xff
	.zero		1


	//   ....[107]....
        /*0790*/ 	.word	0x00006cc0
        /*0794*/ 	.word	0x00000003
        /*0798*/ 	.word	0x000000f0
        /*079c*/ 	.short	0x010a
        /*079e*/ 	.byte	0xff
	.zero		1


	//   ....[108]....
        /*07a0*/ 	.word	0x00006d20
        /*07a4*/ 	.word	0x00000000
        /*07a8*/ 	.word	0x00000000
        /*07ac*/ 	.short	0x010a
        /*07ae*/ 	.byte	0xff
	.zero		1


	//   ....[109]....
        /*07b0*/ 	.word	0x00006d80
        /*07b4*/ 	.word	0x00000000
        /*07b8*/ 	.word	0x00000000
        /*07bc*/ 	.short	0x010a
        /*07be*/ 	.byte	0xff
	.zero		1


	//   ....[110]....
        /*07c0*/ 	.word	0x00006de0
        /*07c4*/ 	.word	0x00000000
        /*07c8*/ 	.word	0x00000000
        /*07cc*/ 	.short	0x010a
        /*07ce*/ 	.byte	0xff
	.zero		1


	//   ....[111]....
        /*07d0*/ 	.word	0x00006e40
        /*07d4*/ 	.word	0x00000000
        /*07d8*/ 	.word	0x00000000
        /*07dc*/ 	.short	0x010a
        /*07de*/ 	.byte	0xff
	.zero		1


	//   ....[112]....
        /*07e0*/ 	.word	0x00006ea0
        /*07e4*/ 	.word	0x00000000
        /*07e8*/ 	.word	0x00000000
        /*07ec*/ 	.short	0x010a
        /*07ee*/ 	.byte	0xff
	.zero		1


	//   ....[113]....
        /*07f0*/ 	.word	0x00006f00
        /*07f4*/ 	.word	0x00000000
        /*07f8*/ 	.word	0x00000000
        /*07fc*/ 	.short	0x010a
        /*07fe*/ 	.byte	0xff
	.zero		1


	//   ....[114]....
        /*0800*/ 	.word	0x00006f60
        /*0804*/ 	.word	0x00000000
        /*0808*/ 	.word	0x00000000
        /*080c*/ 	.short	0x010a
        /*080e*/ 	.byte	0xff
	.zero		1


	//   ....[115]....
        /*0810*/ 	.word	0x00006fc0
        /*0814*/ 	.word	0x00000000
        /*0818*/ 	.word	0x00000000
        /*081c*/ 	.short	0x010a
        /*081e*/ 	.byte	0xff
	.zero		1


	//   ....[116]....
        /*0820*/ 	.word	0x00007020
        /*0824*/ 	.word	0x00000000
        /*0828*/ 	.word	0x00000000
        /*082c*/ 	.short	0x010a
        /*082e*/ 	.byte	0xff
	.zero		1


	//   ....[117]....
        /*0830*/ 	.word	0x00007080
        /*0834*/ 	.word	0x00000000
        /*0838*/ 	.word	0x00000000
        /*083c*/ 	.short	0x010a
        /*083e*/ 	.byte	0xff
	.zero		1


	//   ....[118]....
        /*0840*/ 	.word	0x000070e0
        /*0844*/ 	.word	0x00000000
        /*0848*/ 	.word	0x00000000
        /*084c*/ 	.short	0x010a
        /*084e*/ 	.byte	0xff
	.zero		1


	//   ....[119]....
        /*0850*/ 	.word	0x00007130
        /*0854*/ 	.word	0x00000002
        /*0858*/ 	.word	0x00000150
        /*085c*/ 	.short	0x010a
        /*085e*/ 	.byte	0xff
	.zero		1


	//   ....[120]....
        /*0860*/ 	.word	0x00007190
        /*0864*/ 	.word	0x00000002
        /*0868*/ 	.word	0x00000100
        /*086c*/ 	.short	0x010a
        /*086e*/ 	.byte	0xff
	.zero		1


	//   ....[121]....
        /*0870*/ 	.word	0x000071e0
        /*0874*/ 	.word	0x00000002
        /*0878*/ 	.word	0x000000f0
        /*087c*/ 	.short	0x010a
        /*087e*/ 	.byte	0xff
	.zero		1


	//   ....[122]....
        /*0880*/ 	.word	0x00007240
        /*0884*/ 	.word	0x00000000
        /*0888*/ 	.word	0x00000100
        /*088c*/ 	.short	0x010a
        /*088e*/ 	.byte	0xff
	.zero		1


	//   ....[123]....
        /*0890*/ 	.word	0x00007290
        /*0894*/ 	.word	0x00000000
        /*0898*/ 	.word	0x000000f0
        /*089c*/ 	.short	0x010a
        /*089e*/ 	.byte	0xff
	.zero		1


	//   ....[124]....
        /*08a0*/ 	.word	0x000072f0
        /*08a4*/ 	.word	0x00000003
        /*08a8*/ 	.word	0x00000130
        /*08ac*/ 	.short	0x010a
        /*08ae*/ 	.byte	0xff
	.zero		1


	//   ....[125]....
        /*08b0*/ 	.word	0x00007350
        /*08b4*/ 	.word	0x00000000
        /*08b8*/ 	.word	0x00000000
        /*08bc*/ 	.short	0x010a
        /*08be*/ 	.byte	0xff
	.zero		1


	//   ....[126]....
        /*08c0*/ 	.word	0x000073b0
        /*08c4*/ 	.word	0x00000000
        /*08c8*/ 	.word	0x00000000
        /*08cc*/ 	.short	0x010a
        /*08ce*/ 	.byte	0xff
	.zero		1


	//   ....[127]....
        /*08d0*/ 	.word	0x00007410
        /*08d4*/ 	.word	0x00000000
        /*08d8*/ 	.word	0x00000000
        /*08dc*/ 	.short	0x010a
        /*08de*/ 	.byte	0xff
	.zero		1


	//   ....[128]....
        /*08e0*/ 	.word	0x00007470
        /*08e4*/ 	.word	0x00000000
        /*08e8*/ 	.word	0x00000000
        /*08ec*/ 	.short	0x010a
        /*08ee*/ 	.byte	0xff
	.zero		1


	//   ....[129]....
        /*08f0*/ 	.word	0x000074d0
        /*08f4*/ 	.word	0x00000000
        /*08f8*/ 	.word	0x00000000
        /*08fc*/ 	.short	0x010a
        /*08fe*/ 	.byte	0xff
	.zero		1


	//   ....[130]....
        /*0900*/ 	.word	0x00007520
        /*0904*/ 	.word	0x00000003
        /*0908*/ 	.word	0x000000f0
        /*090c*/ 	.short	0x010a
        /*090e*/ 	.byte	0xff
	.zero		1


	//   ....[131]....
        /*0910*/ 	.word	0x00007580
        /*0914*/ 	.word	0x00000000
        /*0918*/ 	.word	0x000000e8
        /*091c*/ 	.short	0x010a
        /*091e*/ 	.byte	0xff
	.zero		1


	//   ....[132]....
        /*0920*/ 	.word	0x000075e0
        /*0924*/ 	.word	0x00000003
        /*0928*/ 	.word	0x000000d0
        /*092c*/ 	.short	0x010a
        /*092e*/ 	.byte	0xff
	.zero		1


	//   ....[133]....
        /*0930*/ 	.word	0x00007640
        /*0934*/ 	.word	0x00000000
        /*0938*/ 	.word	0x00000000
        /*093c*/ 	.short	0x010a
        /*093e*/ 	.byte	0xff
	.zero		1


	//   ....[134]....
        /*0940*/ 	.word	0x00007690
        /*0944*/ 	.word	0x00000000
        /*0948*/ 	.word	0x000000f0
        /*094c*/ 	.short	0x010a
        /*094e*/ 	.byte	0xff
	.zero		1


	//   ....[135]....
        /*0950*/ 	.word	0x000076f0
        /*0954*/ 	.word	0x00000000
        /*0958*/ 	.word	0x000000c0
        /*095c*/ 	.short	0x010a
        /*095e*/ 	.byte	0xff
	.zero		1


	//   ....[136]....
        /*0960*/ 	.word	0x00007750
        /*0964*/ 	.word	0x00000003
        /*0968*/ 	.word	0x00000110
        /*096c*/ 	.short	0x010a
        /*096e*/ 	.byte	0xff
	.zero		1


	//----- nvinfo : EIATTR_NUM_MBARRIERS
	.align		4
.L_44:
        /*0970*/ 	.byte	0x03, 0x38
        /*0972*/ 	.short	0x002e


	//----- nvinfo : EIATTR_EXIT_INSTR_OFFSETS
	.align		4
        /*0974*/ 	.byte	0x04, 0x1c
        /*0976*/ 	.short	(.L_46 - .L_45)


	//   ....[0]....
.L_45:
        /*0978*/ 	.word	0x00003000


	//   ....[1]....
        /*097c*/ 	.word	0x000034f0


	//   ....[2]....
        /*0980*/ 	.word	0x00003550


	//   ....[3]....
        /*0984*/ 	.word	0x00004680


	//   ....[4]....
        /*0988*/ 	.word	0x00005490


	//   ....[5]....
        /*098c*/ 	.word	0x000054d0


	//   ....[6]....
        /*0990*/ 	.word	0x00006ae0


	//   ....[7]....
        /*0994*/ 	.word	0x00006b50


	//   ....[8]....
        /*0998*/ 	.word	0x00006b80


	//   ....[9]....
        /*099c*/ 	.word	0x00006ba0


	//----- nvinfo : EIATTR_MAX_THREADS
	.align		4
.L_46:
        /*09a0*/ 	.byte	0x04, 0x05
        /*09a2*/ 	.short	(.L_48 - .L_47)
.L_47:
        /*09a4*/ 	.word	0x00000100
        /*09a8*/ 	.word	0x00000001
        /*09ac*/ 	.word	0x00000001


	//----- nvinfo : EIATTR_CRS_STACK_SIZE
	.align		4
.L_48:
        /*09b0*/ 	.byte	0x04, 0x1e
        /*09b2*/ 	.short	(.L_50 - .L_49)
.L_49:
        /*09b4*/ 	.word	0x00000000


	//----- nvinfo : EIATTR_CBANK_PARAM_SIZE
	.align		4
.L_50:
        /*09b8*/ 	.byte	0x03, 0x19
        /*09ba*/ 	.short	0x0800


	//----- nvinfo : EIATTR_PARAM_CBANK
	.align		4
        /*09bc*/ 	.byte	0x04, 0x0a
        /*09be*/ 	.short	(.L_52 - .L_51)
	.align		4
.L_51:
        /*09c0*/ 	.word	index@(.nv.constant0._ZN7cutlass13device_kernelINS_4gemm6kernel13GemmUniversalIN4cute5tupleIJiiiiEEENS1_10collective13CollectiveMmaINS1_35MainloopSm100TmaUmmaWarpSpecializedILi12ELi2ELi4ENS5_IJNS4_1CILi2EEENSA_ILi1EEESC_EEEEENS5_IJNSA_ILi64EEENSA_ILi8EEENSA_ILi128EEEEEENS_10bfloat16_tENS5_IJlSC_lEEESJ_SK_NS4_8TiledMMAINS4_8MMA_AtomIJNS4_20SM100_MMA_F16BF16_SSISJ_SJ_fLi64ELi8ELNS4_4UMMA5MajorE0ELSP_0ELNSO_7ScaleInE0ELSQ_0EEEEEENS4_6LayoutINS5_IJSC_SC_SC_EEENS5_IJNSA_ILi0EEESV_SV_EEEEENS5_IJNS4_10UnderscoreESY_SY_EEEEENS4_13SM90_TMA_LOADENS4_14ComposedLayoutINS4_7SwizzleILi3ELi4ELi3EEENS4_18smem_ptr_flag_bitsILi16EEENST_INS5_IJSG_SF_EEENS5_IJSF_SC_EEEEEEEvNS4_8identityENS4_23SM90_TMA_LOAD_MULTICASTES1A_vS1B_EENS_8epilogue10collective18CollectiveEpilogueINS1E_23Sm100TmaWarpSpecializedILi2ELi1ELi4ELb1ELb0EEEJSI_NS5_IJNST_ISF_SC_EENST_ISG_SC_EEEEESJ_SK_SJ_SK_NS1E_6fusion15FusionCallbacksIS1I_NS1M_17LinearCombinationISJ_fSJ_fLNS_15FloatRoundStyleE2EEESI_S1L_JEEENS4_5SM1004TMEM4LOAD26SM100_TMEM_LOAD_16dp256b1xES11_NS12_INS13_ILi0ELi4ELi3EEES16_NST_INS5_IJSG_SG_EEENS5_IJSG_SC_EEEEEEENS4_17SM75_U32x2_LDSM_NENS4_14SM90_TMA_STOREES20_NS4_17SM90_U32x2_STSM_NENS4_39AutoVectorizingCopyWithAssumedAlignmentILi128EEEEEEvvEEEEvNT_6ParamsE)
        /*09c4*/ 	.short	0x0380
        /*09c6*/ 	.short	0x0800


	//----- nvinfo : EIATTR_SW_WAR
	.align		4
.L_52:
        /*09c8*/ 	.byte	0x04, 0x36
        /*09ca*/ 	.short	(.L_54 - .L_53)
.L_53:
        /*09cc*/ 	.word	0x00000008
.L_54:


//--------------------- .nv.callgraph             --------------------------
	.section	.nv.callgraph,"",@"SHT_CUDA_CALLGRAPH"
	.align	4
	.sectionentsize	8
	.align		4
        /*0000*/ 	.word	0x00000000
	.align		4
        /*0004*/ 	.word	0xffffffff
	.align		4
        /*0008*/ 	.word	index@(_ZN7cutlass13device_kernelINS_4gemm6kernel13GemmUniversalIN4cute5tupleIJiiiiEEENS1_10collective13CollectiveMmaINS1_35MainloopSm100TmaUmmaWarpSpecializedILi12ELi2ELi4ENS5_IJNS4_1CILi2EEENSA_ILi1EEESC_EEEEENS5_IJNSA_ILi64EEENSA_ILi8EEENSA_ILi128EEEEEENS_10bfloat16_tENS5_IJlSC_lEEESJ_SK_NS4_8TiledMMAINS4_8MMA_AtomIJNS4_20SM100_MMA_F16BF16_SSISJ_SJ_fLi64ELi8ELNS4_4UMMA5MajorE0ELSP_0ELNSO_7ScaleInE0ELSQ_0EEEEEENS4_6LayoutINS5_IJSC_SC_SC_EEENS5_IJNSA_ILi0EEESV_SV_EEEEENS5_IJNS4_10UnderscoreESY_SY_EEEEENS4_13SM90_TMA_LOADENS4_14ComposedLayoutINS4_7SwizzleILi3ELi4ELi3EEENS4_18smem_ptr_flag_bitsILi16EEENST_INS5_IJSG_SF_EEENS5_IJSF_SC_EEEEEEEvNS4_8identityENS4_23SM90_TMA_LOAD_MULTICASTES1A_vS1B_EENS_8epilogue10collective18CollectiveEpilogueINS1E_23Sm100TmaWarpSpecializedILi2ELi1ELi4ELb1ELb0EEEJSI_NS5_IJNST_ISF_SC_EENST_ISG_SC_EEEEESJ_SK_SJ_SK_NS1E_6fusion15FusionCallbacksIS1I_NS1M_17LinearCombinationISJ_fSJ_fLNS_15FloatRoundStyleE2EEESI_S1L_JEEENS4_5SM1004TMEM4LOAD26SM100_TMEM_LOAD_16dp256b1xES11_NS12_INS13_ILi0ELi4ELi3EEES16_NST_INS5_IJSG_SG_EEENS5_IJSG_SC_EEEEEEENS4_17SM75_U32x2_LDSM_NENS4_14SM90_TMA_STOREES20_NS4_17SM90_U32x2_STSM_NENS4_39AutoVectorizingCopyWithAssumedAlignmentILi128EEEEEEvvEEEEvNT_6ParamsE)
	.align		4
        /*000c*/ 	.word	index@(__assertfail)
	.align		4
        /*0010*/ 	.word	0x00000000
	.align		4
        /*0014*/ 	.word	0xfffffffe
	.align		4
        /*0018*/ 	.word	0x00000000
	.align		4
        /*001c*/ 	.word	0xfffffffd
	.align		4
        /*0020*/ 	.word	0x00000000
	.align		4
        /*0024*/ 	.word	0xfffffffc


//--------------------- .nv.constant4             --------------------------
	.section	.nv.constant4,"a",@progbits
	.align	8
	.align		8
.nv.constant4:
        /*0000*/ 	.dword	__assertfail
	.align		8
        /*0008*/ 	.dword	__unnamed_1
	.align		8
        /*0010*/ 	.dword	_ZN40_INTERNAL_c37a858c_4_k_cu_9f879363_121444cuda3std3__45__cpo5beginE
	.align		8
        /*0018*/ 	.dword	_ZN40_INTERNAL_c37a858c_4_k_cu_9f879363_121444cuda3std3__45__cpo3endE
	.align		8
        /*0020*/ 	.dword	_ZN40_INTERNAL_c37a858c_4_k_cu_9f879363_121444cuda3std3__45__cpo6cbeginE
	.align		8
        /*0028*/ 	.dword	_ZN40_INTERNAL_c37a858c_4_k_cu_9f879363_121444cuda3std3__45__cpo4cendE
	.align		8
        /*0030*/ 	.dword	_ZN40_INTERNAL_c37a858c_4_k_cu_9f879363_121444cuda3std3__442_GLOBAL__N__c37a858c_4_k_cu_9f879363_121446ignoreE
	.align		8
        /*0038*/ 	.dword	_ZN40_INTERNAL_c37a858c_4_k_cu_9f879363_121444cuda3std3__419piecewise_constructE
	.align		8
        /*0040*/ 	.dword	_ZN40_INTERNAL_c37a858c_4_k_cu_9f879363_121444cuda3std3__48in_placeE
	.align		8
        /*0048*/ 	.dword	_ZN40_INTERNAL_c37a858c_4_k_cu_9f879363_121444cuda3std6ranges3__45__cpo4swapE
	.align		8
        /*0050*/ 	.dword	_ZN40_INTERNAL_c37a858c_4_k_cu_9f879363_121444cuda3std6ranges3__45__cpo9iter_moveE
	.align		8
        /*0058*/ 	.dword	_ZN40_INTERNAL_c37a858c_4_k_cu_9f879363_121444cute7productE
	.align		8
        /*0060*/ 	.dword	_ZN40_INTERNAL_c37a858c_4_k_cu_9f879363_121444cute1_E
	.align		8
        /*0068*/ 	.dword	$str$25
	.align		8
        /*0070*/ 	.dword	$str$26


//--------------------- .text._ZN7cutlass13device_kernelINS_4gemm6kernel13GemmUniversalIN4cute5tupleIJiiiiEEENS1_10collective13CollectiveMmaINS1_35MainloopSm100TmaUmmaWarpSpecializedILi12ELi2ELi4ENS5_IJNS4_1CILi2EEENSA_ILi1EEESC_EEEEENS5_IJNSA_ILi64EEENSA_ILi8EEENSA_ILi128EEEEEENS_10bfloat16_tENS5_IJlSC_lEEESJ_SK_NS4_8TiledMMAINS4_8MMA_AtomIJNS4_20SM100_MMA_F16BF16_SSISJ_SJ_fLi64ELi8ELNS4_4UMMA5MajorE0ELSP_0ELNSO_7ScaleInE0ELSQ_0EEEEEENS4_6LayoutINS5_IJSC_SC_SC_EEENS5_IJNSA_ILi0EEESV_SV_EEEEENS5_IJNS4_10UnderscoreESY_SY_EEEEENS4_13SM90_TMA_LOADENS4_14ComposedLayoutINS4_7SwizzleILi3ELi4ELi3EEENS4_18smem_ptr_flag_bitsILi16EEENST_INS5_IJSG_SF_EEENS5_IJSF_SC_EEEEEEEvNS4_8identityENS4_23SM90_TMA_LOAD_MULTICASTES1A_vS1B_EENS_8epilogue10collective18CollectiveEpilogueINS1E_23Sm100TmaWarpSpecializedILi2ELi1ELi4ELb1ELb0EEEJSI_NS5_IJNST_ISF_SC_EENST_ISG_SC_EEEEESJ_SK_SJ_SK_NS1E_6fusion15FusionCallbacksIS1I_NS1M_17LinearCombinationISJ_fSJ_fLNS_15FloatRoundStyleE2EEESI_S1L_JEEENS4_5SM1004TMEM4LOAD26SM100_TMEM_LOAD_16dp256b1xES11_NS12_INS13_ILi0ELi4ELi3EEES16_NST_INS5_IJSG_SG_EEENS5_IJSG_SC_EEEEEEENS4_17SM75_U32x2_LDSM_NENS4_14SM90_TMA_STOREES20_NS4_17SM90_U32x2_STSM_NENS4_39AutoVectorizingCopyWithAssumedAlignmentILi128EEEEEEvvEEEEvNT_6ParamsE --------------------------
	.section	.text._ZN7cutlass13device_kernelINS_4gemm6kernel13GemmUniversalIN4cute5tupleIJiiiiEEENS1_10collective13CollectiveMmaINS1_35MainloopSm100TmaUmmaWarpSpecializedILi12ELi2ELi4ENS5_IJNS4_1CILi2EEENSA_ILi1EEESC_EEEEENS5_IJNSA_ILi64EEENSA_ILi8EEENSA_ILi128EEEEEENS_10bfloat16_tENS5_IJlSC_lEEESJ_SK_NS4_8TiledMMAINS4_8MMA_AtomIJNS4_20SM100_MMA_F16BF16_SSISJ_SJ_fLi64ELi8ELNS4_4UMMA5MajorE0ELSP_0ELNSO_7ScaleInE0ELSQ_0EEEEEENS4_6LayoutINS5_IJSC_SC_SC_EEENS5_IJNSA_ILi0EEESV_SV_EEEEENS5_IJNS4_10UnderscoreESY_SY_EEEEENS4_13SM90_TMA_LOADENS4_14ComposedLayoutINS4_7SwizzleILi3ELi4ELi3EEENS4_18smem_ptr_flag_bitsILi16EEENST_INS5_IJSG_SF_EEENS5_IJSF_SC_EEEEEEEvNS4_8identityENS4_23SM90_TMA_LOAD_MULTICASTES1A_vS1B_EENS_8epilogue10collective18CollectiveEpilogueINS1E_23Sm100TmaWarpSpecializedILi2ELi1ELi4ELb1ELb0EEEJSI_NS5_IJNST_ISF_SC_EENST_ISG_SC_EEEEESJ_SK_SJ_SK_NS1E_6fusion15FusionCallbacksIS1I_NS1M_17LinearCombinationISJ_fSJ_fLNS_15FloatRoundStyleE2EEESI_S1L_JEEENS4_5SM1004TMEM4LOAD26SM100_TMEM_LOAD_16dp256b1xES11_NS12_INS13_ILi0ELi4ELi3EEES16_NST_INS5_IJSG_SG_EEENS5_IJSG_SC_EEEEEEENS4_17SM75_U32x2_LDSM_NENS4_14SM90_TMA_STOREES20_NS4_17SM90_U32x2_STSM_NENS4_39AutoVectorizingCopyWithAssumedAlignmentILi128EEEEEEvvEEEEvNT_6ParamsE,"ax",@progbits
	.align	128
.text._ZN7cutlass13device_kernelINS_4gemm6kernel13GemmUniversalIN4cute5tupleIJiiiiEEENS1_10collective13CollectiveMmaINS1_35MainloopSm100TmaUmmaWarpSpecializedILi12ELi2ELi4ENS5_IJNS4_1CILi2EEENSA_ILi1EEESC_EEEEENS5_IJNSA_ILi64EEENSA_ILi8EEENSA_ILi128EEEEEENS_10bfloat16_tENS5_IJlSC_lEEESJ_SK_NS4_8TiledMMAINS4_8MMA_AtomIJNS4_20SM100_MMA_F16BF16_SSISJ_SJ_fLi64ELi8ELNS4_4UMMA5MajorE0ELSP_0ELNSO_7ScaleInE0ELSQ_0EEEEEENS4_6LayoutINS5_IJSC_SC_SC_EEENS5_IJNSA_ILi0EEESV_SV_EEEEENS5_IJNS4_10UnderscoreESY_SY_EEEEENS4_13SM90_TMA_LOADENS4_14ComposedLayoutINS4_7SwizzleILi3ELi4ELi3EEENS4_18smem_ptr_flag_bitsILi16EEENST_INS5_IJSG_SF_EEENS5_IJSF_SC_EEEEEEEvNS4_8identityENS4_23SM90_TMA_LOAD_MULTICASTES1A_vS1B_EENS_8epilogue10collective18CollectiveEpilogueINS1E_23Sm100TmaWarpSpecializedILi2ELi1ELi4ELb1ELb0EEEJSI_NS5_IJNST_ISF_SC_EENST_ISG_SC_EEEEESJ_SK_SJ_SK_NS1E_6fusion15FusionCallbacksIS1I_NS1M_17LinearCombinationISJ_fSJ_fLNS_15FloatRoundStyleE2EEESI_S1L_JEEENS4_5SM1004TMEM4LOAD26SM100_TMEM_LOAD_16dp256b1xES11_NS12_INS13_ILi0ELi4ELi3EEES16_NST_INS5_IJSG_SG_EEENS5_IJSG_SC_EEEEEEENS4_17SM75_U32x2_LDSM_NENS4_14SM90_TMA_STOREES20_NS4_17SM90_U32x2_STSM_NENS4_39AutoVectorizingCopyWithAssumedAlignmentILi128EEEEEEvvEEEEvNT_6ParamsE:
        .type           _ZN7cutlass13device_kernelINS_4gemm6kernel13GemmUniversalIN4cute5tupleIJiiiiEEENS1_10collective13CollectiveMmaINS1_35MainloopSm100TmaUmmaWarpSpecializedILi12ELi2ELi4ENS5_IJNS4_1CILi2EEENSA_ILi1EEESC_EEEEENS5_IJNSA_ILi64EEENSA_ILi8EEENSA_ILi128EEEEEENS_10bfloat16_tENS5_IJlSC_lEEESJ_SK_NS4_8TiledMMAINS4_8MMA_AtomIJNS4_20SM100_MMA_F16BF16_SSISJ_SJ_fLi64ELi8ELNS4_4UMMA5MajorE0ELSP_0ELNSO_7ScaleInE0ELSQ_0EEEEEENS4_6LayoutINS5_IJSC_SC_SC_EEENS5_IJNSA_ILi0EEESV_SV_EEEEENS5_IJNS4_10UnderscoreESY_SY_EEEEENS4_13SM90_TMA_LOADENS4_14ComposedLayoutINS4_7SwizzleILi3ELi4ELi3EEENS4_18smem_ptr_flag_bitsILi16EEENST_INS5_IJSG_SF_EEENS5_IJSF_SC_EEEEEEEvNS4_8identityENS4_23SM90_TMA_LOAD_MULTICASTES1A_vS1B_EENS_8epilogue10collective18CollectiveEpilogueINS1E_23Sm100TmaWarpSpecializedILi2ELi1ELi4ELb1ELb0EEEJSI_NS5_IJNST_ISF_SC_EENST_ISG_SC_EEEEESJ_SK_SJ_SK_NS1E_6fusion15FusionCallbacksIS1I_NS1M_17LinearCombinationISJ_fSJ_fLNS_15FloatRoundStyleE2EEESI_S1L_JEEENS4_5SM1004TMEM4LOAD26SM100_TMEM_LOAD_16dp256b1xES11_NS12_INS13_ILi0ELi4ELi3EEES16_NST_INS5_IJSG_SG_EEENS5_IJSG_SC_EEEEEEENS4_17SM75_U32x2_LDSM_NENS4_14SM90_TMA_STOREES20_NS4_17SM90_U32x2_STSM_NENS4_39AutoVectorizingCopyWithAssumedAlignmentILi128EEEEEEvvEEEEvNT_6ParamsE,@function
        .size           _ZN7cutlass13device_kernelINS_4gemm6kernel13GemmUniversalIN4cute5tupleIJiiiiEEENS1_10collective13CollectiveMmaINS1_35MainloopSm100TmaUmmaWarpSpecializedILi12ELi2ELi4ENS5_IJNS4_1CILi2EEENSA_ILi1EEESC_EEEEENS5_IJNSA_ILi64EEENSA_ILi8EEENSA_ILi128EEEEEENS_10bfloat16_tENS5_IJlSC_lEEESJ_SK_NS4_8TiledMMAINS4_8MMA_AtomIJNS4_20SM100_MMA_F16BF16_SSISJ_SJ_fLi64ELi8ELNS4_4UMMA5MajorE0ELSP_0ELNSO_7ScaleInE0ELSQ_0EEEEEENS4_6LayoutINS5_IJSC_SC_SC_EEENS5_IJNSA_ILi0EEESV_SV_EEEEENS5_IJNS4_10UnderscoreESY_SY_EEEEENS4_13SM90_TMA_LOADENS4_14ComposedLayoutINS4_7SwizzleILi3ELi4ELi3EEENS4_18smem_ptr_flag_bitsILi16EEENST_INS5_IJSG_SF_EEENS5_IJSF_SC_EEEEEEEvNS4_8identityENS4_23SM90_TMA_LOAD_MULTICASTES1A_vS1B_EENS_8epilogue10collective18CollectiveEpilogueINS1E_23Sm100TmaWarpSpecializedILi2ELi1ELi4ELb1ELb0EEEJSI_NS5_IJNST_ISF_SC_EENST_ISG_SC_EEEEESJ_SK_SJ_SK_NS1E_6fusion15FusionCallbacksIS1I_NS1M_17LinearCombinationISJ_fSJ_fLNS_15FloatRoundStyleE2EEESI_S1L_JEEENS4_5SM1004TMEM4LOAD26SM100_TMEM_LOAD_16dp256b1xES11_NS12_INS13_ILi0ELi4ELi3EEES16_NST_INS5_IJSG_SG_EEENS5_IJSG_SC_EEEEEEENS4_17SM75_U32x2_LDSM_NENS4_14SM90_TMA_STOREES20_NS4_17SM90_U32x2_STSM_NENS4_39AutoVectorizingCopyWithAssumedAlignmentILi128EEEEEEvvEEEEvNT_6ParamsE,(.L_x_166 - _ZN7cutlass13device_kernelINS_4gemm6kernel13GemmUniversalIN4cute5tupleIJiiiiEEENS1_10collective13CollectiveMmaINS1_35MainloopSm100TmaUmmaWarpSpecializedILi12ELi2ELi4ENS5_IJNS4_1CILi2EEENSA_ILi1EEESC_EEEEENS5_IJNSA_ILi64EEENSA_ILi8EEENSA_ILi128EEEEEENS_10bfloat16_tENS5_IJlSC_lEEESJ_SK_NS4_8TiledMMAINS4_8MMA_AtomIJNS4_20SM100_MMA_F16BF16_SSISJ_SJ_fLi64ELi8ELNS4_4UMMA5MajorE0ELSP_0ELNSO_7ScaleInE0ELSQ_0EEEEEENS4_6LayoutINS5_IJSC_SC_SC_EEENS5_IJNSA_ILi0EEESV_SV_EEEEENS5_IJNS4_10UnderscoreESY_SY_EEEEENS4_13SM90_TMA_LOADENS4_14ComposedLayoutINS4_7SwizzleILi3ELi4ELi3EEENS4_18smem_ptr_flag_bitsILi16EEENST_INS5_IJSG_SF_EEENS5_IJSF_SC_EEEEEEEvNS4_8identityENS4_23SM90_TMA_LOAD_MULTICASTES1A_vS1B_EENS_8epilogue10collective18CollectiveEpilogueINS1E_23Sm100TmaWarpSpecializedILi2ELi1ELi4ELb1ELb0EEEJSI_NS5_IJNST_ISF_SC_EENST_ISG_SC_EEEEESJ_SK_SJ_SK_NS1E_6fusion15FusionCallbacksIS1I_NS1M_17LinearCombinationISJ_fSJ_fLNS_15FloatRoundStyleE2EEESI_S1L_JEEENS4_5SM1004TMEM4LOAD26SM100_TMEM_LOAD_16dp256b1xES11_NS12_INS13_ILi0ELi4ELi3EEES16_NST_INS5_IJSG_SG_EEENS5_IJSG_SC_EEEEEEENS4_17SM75_U32x2_LDSM_NENS4_14SM90_TMA_STOREES20_NS4_17SM90_U32x2_STSM_NENS4_39AutoVectorizingCopyWithAssumedAlignmentILi128EEEEEEvvEEEEvNT_6ParamsE)
        .other          _ZN7cutlass13device_kernelINS_4gemm6kernel13GemmUniversalIN4cute5tupleIJiiiiEEENS1_10collective13CollectiveMmaINS1_35MainloopSm100TmaUmmaWarpSpecializedILi12ELi2ELi4ENS5_IJNS4_1CILi2EEENSA_ILi1EEESC_EEEEENS5_IJNSA_ILi64EEENSA_ILi8EEENSA_ILi128EEEEEENS_10bfloat16_tENS5_IJlSC_lEEESJ_SK_NS4_8TiledMMAINS4_8MMA_AtomIJNS4_20SM100_MMA_F16BF16_SSISJ_SJ_fLi64ELi8ELNS4_4UMMA5MajorE0ELSP_0ELNSO_7ScaleInE0ELSQ_0EEEEEENS4_6LayoutINS5_IJSC_SC_SC_EEENS5_IJNSA_ILi0EEESV_SV_EEEEENS5_IJNS4_10UnderscoreESY_SY_EEEEENS4_13SM90_TMA_LOADENS4_14ComposedLayoutINS4_7SwizzleILi3ELi4ELi3EEENS4_18smem_ptr_flag_bitsILi16EEENST_INS5_IJSG_SF_EEENS5_IJSF_SC_EEEEEEEvNS4_8identityENS4_23SM90_TMA_LOAD_MULTICASTES1A_vS1B_EENS_8epilogue10collective18CollectiveEpilogueINS1E_23Sm100TmaWarpSpecializedILi2ELi1ELi4ELb1ELb0EEEJSI_NS5_IJNST_ISF_SC_EENST_ISG_SC_EEEEESJ_SK_SJ_SK_NS1E_6fusion15FusionCallbacksIS1I_NS1M_17LinearCombinationISJ_fSJ_fLNS_15FloatRoundStyleE2EEESI_S1L_JEEENS4_5SM1004TMEM4LOAD26SM100_TMEM_LOAD_16dp256b1xES11_NS12_INS13_ILi0ELi4ELi3EEES16_NST_INS5_IJSG_SG_EEENS5_IJSG_SC_EEEEEEENS4_17SM75_U32x2_LDSM_NENS4_14SM90_TMA_STOREES20_NS4_17SM90_U32x2_STSM_NENS4_39AutoVectorizingCopyWithAssumedAlignmentILi128EEEEEEvvEEEEvNT_6ParamsE,@"STO_CUDA_ENTRY STV_DEFAULT"
_ZN7cutlass13device_kernelINS_4gemm6kernel13GemmUniversalIN4cute5tupleIJiiiiEEENS1_10collective13CollectiveMmaINS1_35MainloopSm100TmaUmmaWarpSpecializedILi12ELi2ELi4ENS5_IJNS4_1CILi2EEENSA_ILi1EEESC_EEEEENS5_IJNSA_ILi64EEENSA_ILi8EEENSA_ILi128EEEEEENS_10bfloat16_tENS5_IJlSC_lEEESJ_SK_NS4_8TiledMMAINS4_8MMA_AtomIJNS4_20SM100_MMA_F16BF16_SSISJ_SJ_fLi64ELi8ELNS4_4UMMA5MajorE0ELSP_0ELNSO_7ScaleInE0ELSQ_0EEEEEENS4_6LayoutINS5_IJSC_SC_SC_EEENS5_IJNSA_ILi0EEESV_SV_EEEEENS5_IJNS4_10UnderscoreESY_SY_EEEEENS4_13SM90_TMA_LOADENS4_14ComposedLayoutINS4_7SwizzleILi3ELi4ELi3EEENS4_18smem_ptr_flag_bitsILi16EEENST_INS5_IJSG_SF_EEENS5_IJSF_SC_EEEEEEEvNS4_8identityENS4_23SM90_TMA_LOAD_MULTICASTES1A_vS1B_EENS_8epilogue10collective18CollectiveEpilogueINS1E_23Sm100TmaWarpSpecializedILi2ELi1ELi4ELb1ELb0EEEJSI_NS5_IJNST_ISF_SC_EENST_ISG_SC_EEEEESJ_SK_SJ_SK_NS1E_6fusion15FusionCallbacksIS1I_NS1M_17LinearCombinationISJ_fSJ_fLNS_15FloatRoundStyleE2EEESI_S1L_JEEENS4_5SM1004TMEM4LOAD26SM100_TMEM_LOAD_16dp256b1xES11_NS12_INS13_ILi0ELi4ELi3EEES16_NST_INS5_IJSG_SG_EEENS5_IJSG_SC_EEEEEEENS4_17SM75_U32x2_LDSM_NENS4_14SM90_TMA_STOREES20_NS4_17SM90_U32x2_STSM_NENS4_39AutoVectorizingCopyWithAssumedAlignmentILi128EEEEEEvvEEEEvNT_6ParamsE:
[----:B------:R-:W1:Y:S01]  /*0000*/  LDC R1, c[0x0][0x37c] ;  /* 0x0000df00ff017b82 */ /* 0x000e620000000800 */
[----:B------:R-:W2:Y:S01]  /*0010*/  S2R R38, SR_TID.X ;  /* 0x0000000000267919 */ /* 0x000ea20000002100 */
[----:B------:R-:W3:Y:S01]  /*0020*/  LDCU.64 UR8, c[0x0][0x890] ;  /* 0x00011200ff0877ac */ /* 0x000ee20008000a00 */
[----:B------:R-:W-:Y:S02]  /*0030*/  PRMT R19, RZ, 0x7610, R19 ;  /* 0x00007610ff137816 */ /* 0x000fe40000000013 */
[----:B------:R-:W-:Y:S01]  /*0040*/  ELECT P3, URZ, PT ;  /* 0x0000000000ff782f */ /* 0x000fe20003860000 */
[----:B---3--:R-:W-:-:S04]  /*0050*/  UISETP.NE.U32.AND UP0, UPT, UR8, URZ, UPT ;  /* 0x000000ff0800728c */ /* 0x008fc8000bf05070 */
[----:B------:R-:W-:Y:S01]  /*0060*/  UISETP.NE.AND.EX UP0, UPT, UR9, URZ, UPT, UP0 ;  /* 0x000000ff0900728c */ /* 0x000fe2000bf05300 */
[----:B--2---:R-:W-:-:S05]  /*0070*/  SHF.R.U32.HI R28, RZ, 0x5, R38 ;  /* 0x00000005ff1c7819 */ /* 0x004fca0000011626 */
[----:B------:R-:W2:Y:S02]  /*0080*/  SHFL.IDX PT, R0, R28, RZ, 0x1f ;  /* 0x00001fff1c007589 */ /* 0x000ea400000e0000 */
[----:B--2---:R-:W-:Y:S01]  /*0090*/  R2UR UR18, R0 ;  /* 0x00000000001272ca */ /* 0x004fe200000e0000 */
[----:B-1----:R-:W-:-:S14]  /*00a0*/  BRA.U UP0, `(.L_x_0) ;  /* 0x0000000100307547 */ /* 0x002fdc000b800000 */
[----:B------:R-:W1:Y:S02]  /*00b0*/  LDCU.64 UR4, c[0x0][0x888] ;  /* 0x00011100ff0477ac */ /* 0x000e640008000a00 */
[----:B-1----:R-:W-:-:S04]  /*00c0*/  UISETP.NE.U32.AND UP0, UPT, UR4, URZ, UPT ;  /* 0x000000ff0400728c */ /* 0x002fc8000bf05070 */
[----:B------:R-:W-:-:S09]  /*00d0*/  UISETP.NE.AND.EX UP0, UPT, UR5, URZ, UPT, UP0 ;  /* 0x000000ff0500728c */ /* 0x000fd2000bf05300 */
[----:B------:R-:W-:Y:S05]  /*00e0*/  BRA.U !UP0, `(.L_x_1) ;  /* 0x0000000108187547 */ /* 0x000fea000b800000 */
[----:B------:R-:W1:Y:S01]  /*00f0*/  LDC.64 R2, c[0x0][0x888] ;  /* 0x00022200ff027b82 */ /* 0x000e620000000a00 */
[----:B------:R-:W1:Y:S02]  /*0100*/  LDCU.64 UR4, c[0x0][0x358] ;  /* 0x00006b00ff0477ac */ /* 0x000e640008000a00 */
[----:B-1----:R-:W2:Y:S01]  /*0110*/  LDG.E R0, desc[UR4][R2.64] ;  /* 0x0000000402007981 */ /* 0x002ea2000c1e1900 */
[----:B------:R-:W-:Y:S01]  /*0120*/  HFMA2 R19, -RZ, RZ, 0, 5.9604644775390625e-08 ;  /* 0x00000001ff137431 */ /* 0x000fe200000001ff */
[----:B--2---:R-:W-:Y:S01]  /*0130*/  R2UR UR45, R0 ;  /* 0x00000000002d72ca */ /* 0x004fe200000e0000 */
[----:B------:R-:W-:Y:S05]  /*0140*/  BRA `(.L_x_0) ;  /* 0x0000000000087947 */ /* 0x000fea0003800000 */
.L_x_1:
[----:B------:R-:W-:Y:S01]  /*0150*/  HFMA2 R19, -RZ, RZ, 0, 5.9604644775390625e-08 ;  /* 0x00000001ff137431 */ /* 0x000fe200000001ff */
[----:B------:R-:W1:Y:S02]  /*0160*/  LDCU UR45, c[0x0][0x880] ;  /* 0x00011000ff2d77ac */ /* 0x000e640008000800 */
.L_x_0:
[----:B------:R-:W2:Y:S02]  /*0170*/  LDCU.64 UR4, c[0x0][0x8b0] ;  /* 0x00011600ff0477ac */ /* 0x000ea40008000a00 */
[----:B--2---:R-:W-:-:S04]  /*0180*/  UISETP.NE.U32.AND UP0, UPT, UR4, URZ, UPT ;  /* 0x000000ff0400728c */ /* 0x004fc8000bf05070 */
[----:B------:R-:W-:-:S09]  /*0190*/  UISETP.NE.AND.EX UP0, UPT, UR5, URZ, UPT, UP0 ;  /* 0x000000ff0500728c */ /* 0x000fd2000bf05300 */
[----:B------:R-:W-:Y:S05]  /*01a0*/  BRA.U UP0, `(.L_x_2) ;  /* 0x0000000100247547 */ /* 0x000fea000b800000 */
[----:B------:R-:W2:Y:S02]  /*01b0*/  LDCU.64 UR4, c[0x0][0x8a8] ;  /* 0x00011500ff0477ac */ /* 0x000ea40008000a00 */
[----:B--2---:R-:W-:-:S04]  /*01c0*/  UISETP.NE.U32.AND UP0, UPT, UR4, URZ, UPT ;  /* 0x000000ff0400728c */ /* 0x004fc8000bf05070 */
[----:B------:R-:W-:-:S09]  /*01d0*/  UISETP.NE.AND.EX UP0, UPT, UR5, URZ, UPT, UP0 ;  /* 0x000000ff0500728c */ /* 0x000fd2000bf05300 */
[----:B------:R-:W-:Y:S05]  /*01e0*/  BRA.U !UP0, `(.L_x_3) ;  /* 0x0000000108107547 */ /* 0x000fea000b800000 */
[----:B------:R-:W2:Y:S01]  /*01f0*/  LDC.64 R2, c[0x0][0x8a8] ;  /* 0x00022a00ff027b82 */ /* 0x000ea20000000a00 */
[----:B------:R-:W2:Y:S02]  /*0200*/  LDCU.64 UR4, c[0x0][0x358] ;  /* 0x00006b00ff0477ac */ /* 0x000ea40008000a00 */
[----:B--2---:R2:W5:Y:S01]  /*0210*/  LDG.E R17, desc[UR4][R2.64] ;  /* 0x0000000402117981 */ /* 0x004562000c1e1900 */
[----:B------:R-:W-:Y:S05]  /*0220*/  BRA `(.L_x_2) ;  /* 0x0000000000047947 */ /* 0x000fea0003800000 */
.L_x_3:
[----:B------:R-:W3:Y:S02]  /*0230*/  LDC R17, c[0x0][0x8a0] ;  /* 0x00022800ff117b82 */ /* 0x000ee40000000800 */
.L_x_2:
[----:B------:R-:W-:Y:S01]  /*0240*/  IMAD.U32 R0, RZ, RZ, UR18 ;  /* 0x00000012ff007e24 */ /* 0x000fe2000f8e00ff */
[----:B------:R-:W-:Y:S04]  /*0250*/  BSSY.RECONVERGENT B0, `(.L_x_4) ;  /* 0x000000c000007945 */ /* 0x000fe80003800200 */
[C---:B------:R-:W-:Y:S02]  /*0260*/  ISETP.NE.OR P1, PT, R0.reuse, 0x1, !P3 ;  /* 0x000000010000780c */ /* 0x040fe40005f25670 */
[----:B------:R-:W-:-:S11]  /*0270*/  ISETP.NE.OR P0, PT, R0, 0x3, !P3 ;  /* 0x000000030000780c */ /* 0x000fd60005f05670 */
[----:B------:R-:W-:Y:S05]  /*0280*/  @P1 BRA `(.L_x_5) ;  /* 0x0000000000201947 */ /* 0x000fea0003800000 */
[----:B------:R-:W4:Y:S02]  /*0290*/  LDCU.64 UR4, c[0x0][0x348] ;  /* 0x00006900ff0477ac */ /* 0x000f240008000a00 */
[----:B----4-:R-:W-:Y:S02]  /*02a0*/  UIADD3 UR6, UP1, UPT, UR4, 0x80, URZ ;  /* 0x0000008004067890 */ /* 0x010fe4000ff3e0ff */
[----:B------:R-:W-:Y:S02]  /*02b0*/  UIADD3 UR4, UP0, UPT, UR4, 0x180, URZ ;  /* 0x0000018004047890 */ /* 0x000fe4000ff1e0ff */
[----:B------:R-:W-:Y:S02]  /*02c0*/  UIADD3.X UR7, UPT, UPT, URZ, UR5, URZ, UP1, !UPT ;  /* 0x00000005ff077290 */ /* 0x000fe40008ffe4ff */
[----:B------:R-:W-:-:S07]  /*02d0*/  UIADD3.X UR5, UPT, UPT, URZ, UR5, URZ, UP0, !UPT ;  /* 0x00000005ff057290 */ /* 0x000fce00087fe4ff */
[----:B------:R4:W-:Y:S02]  /*02e0*/  UTMACCTL.PF [UR6] ;  /* 0x00000000060079b9 */ /* 0x0009e40008040000 */
[----:B------:R4:W-:Y:S02]  /*02f0*/  UTMACCTL.PF [UR4] ;  /* 0x00000000040079b9 */ /* 0x0009e40008040000 */
[----:B----4-:R-:W-:Y:S01]  /*0300*/  NOP ;  /* 0x0000000000007918 */ /* 0x010fe20000000000 */
.L_x_5:
[----:B-1----:R-:W-:Y:S05]  /*0310*/  BSYNC.RECONVERGENT B0 ;  /* 0x0000000000007941 */ /* 0x002fea0003800200 */
.L_x_4:
[----:B------:R-:W-:Y:S04]  /*0320*/  BSSY.RECONVERGENT B0, `(.L_x_6) ;  /* 0x000000a000007945 */ /* 0x000fe80003800200 */
[----:B------:R-:W-:Y:S05]  /*0330*/  @P0 BRA `(.L_x_7) ;  /* 0x0000000000200947 */ /* 0x000fea0003800000 */
[----:B------:R-:W1:Y:S02]  /*0340*/  LDCU.64 UR4, c[0x0][0x348] ;  /* 0x00006900ff0477ac */ /* 0x000e640008000a00 */
[----:B-1----:R-:W-:Y:S02]  /*0350*/  UIADD3 UR6, UP1, UPT, UR4, 0x580, URZ ;  /* 0x0000058004067890 */ /* 0x002fe4000ff3e0ff */
[----:B------:R-:W-:Y:S02]  /*0360*/  UIADD3 UR4, UP0, UPT, UR4, 0x680, URZ ;  /* 0x0000068004047890 */ /* 0x000fe4000ff1e0ff */
[----:B------:R-:W-:Y:S02]  /*0370*/  UIADD3.X UR7, UPT, UPT, URZ, UR5, URZ, UP1, !UPT ;  /* 0x00000005ff077290 */ /* 0x000fe40008ffe4ff */
[----:B------:R-:W-:-:S07]  /*0380*/  UIADD3.X UR5, UPT, UPT, URZ, UR5, URZ, UP0, !UPT ;  /* 0x00000005ff057290 */ /* 0x000fce00087fe4ff */
[----:B------:R1:W-:Y:S02]  /*0390*/  UTMACCTL.PF [UR6] ;  /* 0x00000000060079b9 */ /* 0x0003e40008040000 */
[----:B------:R1:W-:Y:S02]  /*03a0*/  UTMACCTL.PF [UR4] ;  /* 0x00000000040079b9 */ /* 0x0003e40008040000 */
[----:B-1----:R-:W-:Y:S01]  /*03b0*/  NOP ;  /* 0x0000000000007918 */ /* 0x002fe20000000000 */
.L_x_7:
[----:B------:R-:W-:Y:S05]  /*03c0*/  BSYNC.RECONVERGENT B0 ;  /* 0x0000000000007941 */ /* 0x000fea0003800200 */
.L_x_6:
[----:B------:R-:W1:Y:S01]  /*03d0*/  LDCU.64 UR4, c[0x0][0x888] ;  /* 0x00011100ff0477ac */ /* 0x000e620008000a00 */
[----:B------:R-:W-:Y:S02]  /*03e0*/  UISETP.EQ.U32.AND UP2, UPT, UR8, URZ, UPT ;  /* 0x000000ff0800728c */ /* 0x000fe4000bf42070 */
[----:B------:R-:W-:Y:S02]  /*03f0*/  UPLOP3.LUT UP3, UPT, UPT, UPT, UPT, 0x80, 0x8 ;  /* 0x000000000008789c */ /* 0x000fe40003f6f070 */
[----:B-1----:R-:W-:-:S04]  /*0400*/  UISETP.NE.U32.AND UP0, UPT, UR4, URZ, UPT ;  /* 0x000000ff0400728c */ /* 0x002fc8000bf05070 */
[----:B------:R-:W-:-:S04]  /*0410*/  UISETP.NE.AND.EX UP1, UPT, UR5, URZ, UPT, UP0 ;  /* 0x000000ff0500728c */ /* 0x000fc8000bf25300 */
[----:B------:R-:W-:-:S04]  /*0420*/  UISETP.EQ.OR.EX UP4, UPT, UR9, URZ, !UP1, UP2 ;  /* 0x000000ff0900728c */ /* 0x000fc8000cf82720 */
[----:B------:R-:W-:-:S06]  /*0430*/  UP2UR UR4, UPR, URZ, 0x10 ;  /* 0x00000010ff047883 */ /* 0x000fcc0008000000 */
[----:B------:R-:W-:Y:S01]  /*0440*/  MOV R33, UR4 ;  /* 0x0000000400217c02 */ /* 0x000fe20008000f00 */
[----:B------:R-:W-:Y:S06]  /*0450*/  BRA.U !UP4, `(.L_x_8) ;  /* 0x000000010c207547 */ /* 0x000fec000b800000 */
[----:B------:R-:W-:Y:S01]  /*0460*/  UISETP.NE.U32.AND UP2, UPT, UR8, URZ, UPT ;  /* 0x000000ff0800728c */ /* 0x000fe2000bf45070 */
[----:B------:R-:W-:Y:S01]  /*0470*/  FSETP.NEU.AND P0, PT, RZ, UR45, PT ;  /* 0x0000002dff007c0b */ /* 0x000fe2000bf0d000 */
[----:B------:R-:W-:Y:S02]  /*0480*/  USEL UR4, URZ, 0xffffffff, UP1 ;  /* 0xffffffffff047887 */ /* 0x000fe40008800000 */
[----:B------:R-:W-:-:S10]  /*0490*/  UISETP.NE.AND.EX UP2, UPT, UR9, URZ, UPT, UP2 ;  /* 0x000000ff0900728c */ /* 0x000fd4000bf45320 */
[----:B------:R-:W-:Y:S01]  /*04a0*/  VOTEU.ANY UP0, P0 ;  /* 0x0000000000ff7886 */ /* 0x000fe20000000100 */
[----:B------:R-:W-:-:S04]  /*04b0*/  @!UP2 USEL UR4, URZ, 0xffffffff, UP0 ;  /* 0xffffffffff04a887 */ /* 0x000fc80008000000 */
[----:B------:R-:W-:-:S04]  /*04c0*/  ULOP3.LUT UR4, UR4, 0x1, URZ, 0xc0, !UPT ;  /* 0x0000000104047892 */ /* 0x000fc8000f8ec0ff */
[----:B------:R-:W-:-:S11]  /*04d0*/  UISETP.NE.U32.AND UP3, UPT, UR4, 0x1, UPT ;  /* 0x000000010400788c */ /* 0x000fd6000bf65070 */
.L_x_8:
[----:B--2---:R-:W1:Y:S02]  /*04e0*/  SHFL.IDX PT, R2, R28, RZ, 0x1f ;  /* 0x00001fff1c027589 */ /* 0x004e6400000e0000 */
[----:B-1----:R-:W-:-:S13]  /*04f0*/  ISETP.NE.AND P0, PT, R2, RZ, PT ;  /* 0x000000ff0200720c */ /* 0x002fda0003f05270 */
[----:B------:R-:W-:Y:S05]  /*0500*/  @P0 BRA `(.L_x_9) ;  /* 0x0000000000a40947 */ /* 0x000fea0003800000 */
[----:B------:R-:W-:Y:S01]  /*0510*/  ELECT P0, URZ, PT ;  /* 0x0000000000ff782f */ /* 0x000fe20003800000 */
[----:B------:R-:W-:-:S12]  /*0520*/  BSSY.RECONVERGENT B0, `(.L_x_9) ;  /* 0x0000027000007945 */ /* 0x000fd80003800200 */
[----:B------:R-:W-:Y:S05]  /*0530*/  @!P0 BRA `(.L_x_10) ;  /* 0x0000000000948947 */ /* 0x000fea0003800000 */
[----:B------:R-:W1:Y:S01]  /*0540*/  S2UR UR4, SR_CgaCtaId ;  /* 0x00000000000479c3 */ /* 0x000e620000008800 */
[----:B------:R-:W-:Y:S01]  /*0550*/  UMOV UR5, 0x400 ;  /* 0x0000040000057882 */ /* 0x000fe20000000000 */
[----:B------:R-:W-:Y:S01]  /*0560*/  UMOV UR8, 0x1 ;  /* 0x0000000100087882 */ /* 0x000fe20000000000 */
[----:B------:R-:W-:Y:S01]  /*0570*/  UMOV UR6, 0x2 ;  /* 0x0000000200067882 */ /* 0x000fe20000000000 */
[----:B------:R-:W-:-:S04]  /*0580*/  UIADD3 UR8, UPT, UPT, -UR8, 0x100000, URZ ;  /* 0x0010000008087890 */ /* 0x000fc8000fffe1ff */
[----:B------:R-:W-:Y:S02]  /*0590*/  USHF.L.U32 UR9, UR8, 0xb, URZ ;  /* 0x0000000b08097899 */ /* 0x000fe400080006ff */
[----:B------:R-:W-:Y:S02]  /*05a0*/  USHF.L.U32 UR8, UR8, 0x1, URZ ;  /* 0x0000000108087899 */ /* 0x000fe400080006ff */
[----:B------:R-:W-:-:S04]  /*05b0*/  UIADD3 UR6, UPT, UPT, -UR6, 0x100000, URZ ;  /* 0x0010000006067890 */ /* 0x000fc8000fffe1ff */
[----:B------:R-:W-:Y:S02]  /*05c0*/  USHF.L.U32 UR7, UR6, 0xb, URZ ;  /* 0x0000000b06077899 */ /* 0x000fe400080006ff */
[----:B------:R-:W-:Y:S02]  /*05d0*/  USHF.L.U32 UR6, UR6, 0x1, URZ ;  /* 0x0000000106067899 */ /* 0x000fe400080006ff */
[----:B-1----:R-:W-:Y:S01]  /*05e0*/  ULEA UR4, UR4, UR5, 0x18 ;  /* 0x0000000504047291 */ /* 0x002fe2000f8ec0ff */
[----:B------:R-:W1:Y:S11]  /*05f0*/  FENCE.VIEW.ASYNC.S ;  /* 0x00000000000073c6 */ /* 0x000e760000000000 */
[----:B-1----:R1:W2:Y:S01]  /*0600*/  SYNCS.EXCH.64 URZ, [UR4], UR8 ;  /* 0x0000000804ff75b2 */ /* 0x0022a20008000100 */
[----:B------:R1:W4:Y:S01]  /*0610*/  SYNCS.EXCH.64 URZ, [UR4+0x60], UR6 ;  /* 0x0000600604ff75b2 */ /* 0x0003220008000100 */
[----:B------:R1:W1:Y:S01]  /*0620*/  SYNCS.EXCH.64 URZ, [UR4+0x8], UR8 ;  /* 0x0000080804ff75b2 */ /* 0x0002620008000100 */
        /* <DEDUP_REMOVED lines=21> */
[----:B--2---:R-:W-:Y:S01]  /*0780*/  NOP ;  /* 0x0000000000007918 */ /* 0x004fe20000000000 */
.L_x_10:
[----:B-1----:R-:W-:Y:S05]  /*0790*/  BSYNC.RECONVERGENT B0 ;  /* 0x0000000000007941 */ /* 0x002fea0003800200 */
.L_x_9:
[----:B------:R-:W1:Y:S01]  /*07a0*/  SHFL.IDX PT, R2, R28, RZ, 0x1f ;  /* 0x00001fff1c027589 */ /* 0x000e6200000e0000 */
[----:B------:R-:W-:Y:S01]  /*07b0*/  NOP ;  /* 0x0000000000007918 */ /* 0x000fe20000000000 */
[----:B-1----:R-:W-:-:S13]  /*07c0*/  ISETP.NE.AND P0, PT, R2, 0x1, PT ;  /* 0x000000010200780c */ /* 0x002fda0003f05270 */
[----:B------:R-:W-:Y:S05]  /*07d0*/  @P0 BRA `(.L_x_11) ;  /* 0x0000000000480947 */ /* 0x000fea0003800000 */
        /* <DEDUP_REMOVED lines=9> */
[----:B------:R-:W-:Y:S01]  /*0870*/  USHF.L.U32 UR6, UR6, 0x1, URZ ;  /* 0x0000000106067899 */ /* 0x000fe200080006ff */
[----:B------:R-:W-:Y:S01]  /*0880*/  ELECT P0, URZ, PT ;  /* 0x0000000000ff782f */ /* 0x000fe20003800000 */
[----:B-1----:R-:W-:Y:S01]  /*0890*/  ULEA UR4, UR4, UR5, 0x18 ;  /* 0x0000000504047291 */ /* 0x002fe2000f8ec0ff */
[----:B------:R-:W1:Y:S11]  /*08a0*/  FENCE.VIEW.ASYNC.S ;  /* 0x00000000000073c6 */ /* 0x000e760000000000 */
[----:B-1----:R1:W2:Y:S01]  /*08b0*/  SYNCS.EXCH.64 URZ, [UR4+0xc0], UR8 ;  /* 0x0000c00804ff75b2 */ /* 0x0022a20008000100 */
[----:B------:R1:W1:Y:S01]  /*08c0*/  SYNCS.EXCH.64 URZ, [UR4+0xd0], UR6 ;  /* 0x0000d00604ff75b2 */ /* 0x0002620008000100 */
[----:B------:R1:W1:Y:S01]  /*08d0*/  SYNCS.EXCH.64 URZ, [UR4+0xc8], UR8 ;  /* 0x0000c80804ff75b2 */ /* 0x0002620008000100 */
[----:B------:R1:W1:Y:S01]  /*08e0*/  SYNCS.EXCH.64 URZ, [UR4+0xd8], UR6 ;  /* 0x0000d80604ff75b2 */ /* 0x0002620008000100 */
[----:B------:R-:W-:Y:S01]  /*08f0*/  NOP ;  /* 0x0000000000007918 */ /* 0x000fe20000000000 */
.L_x_11:
[----:B------:R-:W3:Y:S01]  /*0900*/  SHFL.IDX PT, R2, R28, RZ, 0x1f ;  /* 0x00001fff1c027589 */ /* 0x000ee200000e0000 */
[----:B------:R-:W-:Y:S01]  /*0910*/  NOP ;  /* 0x0000000000007918 */ /* 0x000fe20000000000 */
[----:B---3--:R-:W-:-:S13]  /*0920*/  ISETP.NE.AND P0, PT, R2, 0x3, PT ;  /* 0x000000030200780c */ /* 0x008fda0003f05270 */
[----:B------:R-:W-:Y:S05]  /*0930*/  @P0 BRA `(.L_x_12) ;  /* 0x0000000000300947 */ /* 0x000fea0003800000 */
[----:B-1----:R-:W1:Y:S01]  /*0940*/  S2UR UR4, SR_CgaCtaId ;  /* 0x00000000000479c3 */ /* 0x002e620000008800 */
[----:B------:R-:W-:Y:S01]  /*0950*/  UMOV UR5, 0x400 ;  /* 0x0000040000057882 */ /* 0x000fe20000000000 */
[----:B------:R-:W-:Y:S01]  /*0960*/  UMOV UR6, 0x20 ;  /* 0x0000002000067882 */ /* 0x000fe20000000000 */
[----:B------:R-:W-:Y:S01]  /*0970*/  ELECT P0, URZ, PT ;  /* 0x0000000000ff782f */ /* 0x000fe20003800000 */
[----:B------:R-:W-:-:S04]  /*0980*/  UIADD3 UR6, UPT, UPT, -UR6, 0x100000, URZ ;  /* 0x0010000006067890 */ /* 0x000fc8000fffe1ff */
[----:B------:R-:W-:Y:S02]  /*0990*/  USHF.L.U32 UR7, UR6, 0xb, URZ ;  /* 0x0000000b06077899 */ /* 0x000fe400080006ff */
[----:B------:R-:W-:Y:S02]  /*09a0*/  USHF.L.U32 UR6, UR6, 0x1, URZ ;  /* 0x0000000106067899 */ /* 0x000fe400080006ff */
[----:B-1----:R-:W-:Y:S01]  /*09b0*/  ULEA UR4, UR4, UR5, 0x18 ;  /* 0x0000000504047291 */ /* 0x002fe2000f8ec0ff */
[----:B------:R-:W1:Y:S11]  /*09c0*/  FENCE.VIEW.ASYNC.S ;  /* 0x00000000000073c6 */ /* 0x000e760000000000 */
[----:B-1----:R3:W1:Y:S01]  /*09d0*/  SYNCS.EXCH.64 URZ, [UR4+0xe0], UR6 ;  /* 0x0000e00604ff75b2 */ /* 0x0026620008000100 */
[----:B------:R3:W1:Y:S02]  /*09e0*/  SYNCS.EXCH.64 URZ, [UR4+0xe8], UR6 ;  /* 0x0000e80604ff75b2 */ /* 0x0006640008000100 */
[----:B---3--:R-:W-:Y:S01]  /*09f0*/  NOP ;  /* 0x0000000000007918 */ /* 0x008fe20000000000 */
.L_x_12:
[----:B------:R-:W3:Y:S01]  /*0a00*/  SHFL.IDX PT, R2, R28, RZ, 0x1f ;  /* 0x00001fff1c027589 */ /* 0x000ee200000e0000 */
[----:B------:R-:W-:Y:S01]  /*0a10*/  NOP ;  /* 0x0000000000007918 */ /* 0x000fe20000000000 */
[----:B---3--:R-:W-:-:S13]  /*0a20*/  ISETP.NE.AND P0, PT, R2, 0x4, PT ;  /* 0x000000040200780c */ /* 0x008fda0003f05270 */
[----:B------:R-:W-:Y:S05]  /*0a30*/  @P0 BRA `(.L_x_13) ;  /* 0x00000000004c0947 */ /* 0x000fea0003800000 */
[----:B-1----:R-:W1:Y:S01]  /*0a40*/  S2UR UR4, SR_CgaCtaId ;  /* 0x00000000000479c3 */ /* 0x002e620000008800 */
[----:B------:R-:W-:Y:S01]  /*0a50*/  UMOV UR6, 0x1e0 ;  /* 0x000001e000067882 */ /* 0x000fe20000000000 */
[----:B------:R-:W-:Y:S01]  /*0a60*/  UMOV UR5, 0x400 ;  /* 0x0000040000057882 */ /* 0x000fe20000000000 */
[----:B------:R-:W-:Y:S01]  /*0a70*/  USEL UR6, UR6, 0x1a0, UP3 ;  /* 0x000001a006067887 */ /* 0x000fe20009800000 */
[----:B------:R-:W-:Y:S01]  /*0a80*/  UMOV UR8, 0x1 ;  /* 0x0000000100087882 */ /* 0x000fe20000000000 */
[----:B------:R-:W-:Y:S01]  /*0a90*/  ELECT P0, URZ, PT ;  /* 0x0000000000ff782f */ /* 0x000fe20003800000 */
        /* <DEDUP_REMOVED lines=8> */
[----:B-1----:R3:W1:Y:S01]  /*0b20*/  SYNCS.EXCH.64 URZ, [UR4+0xf0], UR8 ;  /* 0x0000f00804ff75b2 */ /* 0x0026620008000100 */
[----:B------:R3:W1:Y:S01]  /*0b30*/  SYNCS.EXCH.64 URZ, [UR4+0x100], UR6 ;  /* 0x0001000604ff75b2 */ /* 0x0006620008000100 */
[----:B------:R3:W1:Y:S01]  /*0b40*/  SYNCS.EXCH.64 URZ, [UR4+0xf8], UR8 ;  /* 0x0000f80804ff75b2 */ /* 0x0006620008000100 */
[----:B------:R3:W1:Y:S02]  /*0b50*/  SYNCS.EXCH.64 URZ, [UR4+0x108], UR6 ;  /* 0x0001080604ff75b2 */ /* 0x0006640008000100 */
[----:B---3--:R-:W-:Y:S01]  /*0b60*/  NOP ;  /* 0x0000000000007918 */ /* 0x008fe20000000000 */
.L_x_13:
[----:B------:R-:W3:Y:S01]  /*0b70*/  SHFL.IDX PT, R2, R28, RZ, 0x1f ;  /* 0x00001fff1c027589 */ /* 0x000ee200000e0000 */
[----:B------:R-:W-:Y:S01]  /*0b80*/  NOP ;  /* 0x0000000000007918 */ /* 0x000fe20000000000 */
[----:B---3--:R-:W-:-:S13]  /*0b90*/  ISETP.NE.AND P0, PT, R2, 0x5, PT ;  /* 0x000000050200780c */ /* 0x008fda0003f05270 */
[----:B------:R-:W-:Y:S05]  /*0ba0*/  @P0 BRA `(.L_x_14) ;  /* 0x0000000000580947 */ /* 0x000fea0003800000 */
[----:B-1----:R-:W1:Y:S01]  /*0bb0*/  S2UR UR4, SR_CgaCtaId ;  /* 0x00000000000479c3 */ /* 0x002e620000008800 */
        /* <DEDUP_REMOVED lines=12> */
[----:B-1----:R3:W1:Y:S01]  /*0c80*/  SYNCS.EXCH.64 URZ, [UR4+0x110], UR8 ;  /* 0x0001100804ff75b2 */ /* 0x0026620008000100 */
[----:B------:R3:W1:Y:S01]  /*0c90*/  SYNCS.EXCH.64 URZ, [UR4+0x130], UR6 ;  /* 0x0001300604ff75b2 */ /* 0x0006620008000100 */
[----:B------:R3:W1:Y:S01]  /*0ca0*/  SYNCS.EXCH.64 URZ, [UR4+0x118], UR8 ;  /* 0x0001180804ff75b2 */ /* 0x0006620008000100 */
[----:B------:R3:W1:Y:S01]  /*0cb0*/  SYNCS.EXCH.64 URZ, [UR4+0x138], UR6 ;  /* 0x0001380604ff75b2 */ /* 0x0006620008000100 */
[----:B------:R3:W1:Y:S01]  /*0cc0*/  SYNCS.EXCH.64 URZ, [UR4+0x120], UR8 ;  /* 0x0001200804ff75b2 */ /* 0x0006620008000100 */
[----:B------:R3:W1:Y:S01]  /*0cd0*/  SYNCS.EXCH.64 URZ, [UR4+0x140], UR6 ;  /* 0x0001400604ff75b2 */ /* 0x0006620008000100 */
[----:B------:R3:W1:Y:S01]  /*0ce0*/  SYNCS.EXCH.64 URZ, [UR4+0x128], UR8 ;  /* 0x0001280804ff75b2 */ /* 0x0006620008000100 */
[----:B------:R3:W1:Y:S02]  /*0cf0*/  SYNCS.EXCH.64 URZ, [UR4+0x148], UR6 ;  /* 0x0001480604ff75b2 */ /* 0x0006640008000100 */
[----:B---3--:R-:W-:Y:S01]  /*0d00*/  NOP ;  /* 0x0000000000007918 */ /* 0x008fe20000000000 */
.L_x_14:
[----:B------:R-:W3:Y:S01]  /*0d10*/  SHFL.IDX PT, R2, R28, RZ, 0x1f ;  /* 0x00001fff1c027589 */ /* 0x000ee200000e0000 */
[----:B------:R-:W1:Y:S01]  /*0d20*/  S2UR UR46, SR_CgaCtaId ;  /* 0x00000000002e79c3 */ /* 0x000e620000008800 */
[----:B------:R-:W-:Y:S01]  /*0d30*/  NOP ;  /* 0x0000000000007918 */ /* 0x000fe20000000000 */
[----:B---3--:R-:W-:-:S13]  /*0d40*/  ISETP.NE.AND P0, PT, R2, 0x3, PT ;  /* 0x000000030200780c */ /* 0x008fda0003f05270 */
[----:B-1----:R-:W-:Y:S05]  /*0d50*/  @P0 BRA `(.L_x_15) ;  /* 0x0000000000340947 */ /* 0x002fea0003800000 */
[----:B------:R-:W-:Y:S01]  /*0d60*/  UMOV UR4, 0x400 ;  /* 0x0000040000047882 */ /* 0x000fe20000000000 */
[----:B------:R-:W-:Y:S01]  /*0d70*/  UMOV UR6, 0x20 ;  /* 0x0000002000067882 */ /* 0x000fe20000000000 */
[----:B------:R-:W-:Y:S02]  /*0d80*/  ULEA UR4, UR46, UR4, 0x18 ;  /* 0x000000042e047291 */ /* 0x000fe4000f8ec0ff */
[----:B------:R-:W-:-:S04]  /*0d90*/  UIADD3 UR6, UPT, UPT, -UR6, 0x100000, URZ ;  /* 0x0010000006067890 */ /* 0x000fc8000fffe1ff */
[----:B------:R-:W-:Y:S02]  /*0da0*/  USHF.L.U32 UR7, UR6, 0xb, URZ ;  /* 0x0000000b06077899 */ /* 0x000fe400080006ff */
[----:B------:R-:W-:Y:S01]  /*0db0*/  USHF.L.U32 UR6, UR6, 0x1, URZ ;  /* 0x0000000106067899 */ /* 0x000fe200080006ff */
[----:B------:R-:W-:Y:S01]  /*0dc0*/  ELECT P0, URZ, PT ;  /* 0x0000000000ff782f */ /* 0x000fe20003800000 */
[----:B------:R-:W1:Y:S10]  /*0dd0*/  FENCE.VIEW.ASYNC.S ;  /* 0x00000000000073c6 */ /* 0x000e740000000000 */
[----:B-1----:R1:W3:Y:S01]  /*0de0*/  SYNCS.EXCH.64 URZ, [UR4+0x150], UR6 ;  /* 0x0001500604ff75b2 */ /* 0x0022e20008000100 */
[----:B------:R1:W1:Y:S01]  /*0df0*/  SYNCS.EXCH.64 URZ, [UR4+0x160], UR6 ;  /* 0x0001600604ff75b2 */ /* 0x0002620008000100 */
[----:B------:R1:W1:Y:S01]  /*0e00*/  SYNCS.EXCH.64 URZ, [UR4+0x158], UR6 ;  /* 0x0001580604ff75b2 */ /* 0x0002620008000100 */
[----:B------:R1:W1:Y:S01]  /*0e10*/  SYNCS.EXCH.64 URZ, [UR4+0x168], UR6 ;  /* 0x0001680604ff75b2 */ /* 0x0002620008000100 */
[----:B------:R-:W-:Y:S01]  /*0e20*/  NOP ;  /* 0x0000000000007918 */ /* 0x000fe20000000000 */
.L_x_15:
[----:B-1----:R-:W1:Y:S01]  /*0e30*/  LDCU UR4, c[0x0][0x36c] ;  /* 0x00006d80ff0477ac */ /* 0x002e620008000800 */
[----:B------:R-:W-:Y:S01]  /*0e40*/  ISETP.NE.OR P3, PT, R0, 0x2, !P3 ;  /* 0x000000020000780c */ /* 0x000fe20005f65670 */
[----:B------:R-:W-:Y:S01]  /*0e50*/  NOP ;  /* 0x0000000000007918 */ /* 0x000fe20000000000 */
[----:B------:R-:W-:Y:S01]  /*0e60*/  LOP3.LUT R0, R38, 0x1f, RZ, 0xc0, !PT ;  /* 0x0000001f26007812 */ /* 0x000fe200078ec0ff */
[----:B------:R-:W-:Y:S02]  /*0e70*/  UISETP.NE.AND UP4, UPT, UR18, 0x2, UPT ;  /* 0x000000021200788c */ /* 0x000fe4000bf85270 */
[----:B------:R-:W-:Y:S02]  /*0e80*/  UISETP.NE.AND UP5, UPT, UR18, URZ, UPT ;  /* 0x000000ff1200728c */ /* 0x000fe4000bfa5270 */
[----:B-1----:R-:W-:-:S09]  /*0e90*/  UISETP.EQ.U32.AND UP6, UPT, UR4, 0x1, UPT ;  /* 0x000000010400788c */ /* 0x002fd2000bfc2070 */
[----:B------:R-:W-:Y:S05]  /*0ea0*/  BRA.U !UP6, `(.L_x_16) ;  /* 0x000000010e087547 */ /* 0x000fea000b800000 */
[----:B--234-:R-:W-:Y:S01]  /*0eb0*/  UCGABAR_ARV ;  /* 0x00000000000079c7 */ /* 0x01cfe20008000000 */
[----:B------:R-:W-:Y:S05]  /*0ec0*/  BRA `(.L_x_17) ;  /* 0x0000000000047947 */ /* 0x000fea0003800000 */
.L_x_16:
[----:B--234-:R-:W-:Y:S01]  /*0ed0*/  NOP ;  /* 0x0000000000007918 */ /* 0x01cfe20000000000 */
.L_x_17:
[----:B------:R-:W1:Y:S01]  /*0ee0*/  S2UR UR51, SR_CTAID.X ;  /* 0x00000000003379c3 */ /* 0x000e620000002500 */
[----:B------:R-:W-:-:S05]  /*0ef0*/  CS2R.32 R32, SR_CgaSize ;  /* 0x0000000000207805 */ /* 0x000fca0000008a00 */
[----:B------:R-:W-:-:S05]  /*0f00*/  IMAD R32, R32, -0xa0, RZ ;  /* 0xffffff6020207824 */ /* 0x000fca00078e02ff */
[----:B------:R-:W-:-:S14]  /*0f10*/  R2UR UR5, R32 ;  /* 0x00000000200572ca */ /* 0x000fdc00000e0000 */
[----:B------:R-:W2:Y:S01]  /*0f20*/  LDCU UR5, c[0x0][UR5+0x2b0] ;  /* 0x00005600050577ac */ /* 0x000ea20008000800 */
[----:B------:R-:W-:-:S05]  /*0f30*/  CS2R.32 R32, SR_CgaSize ;  /* 0x0000000000207805 */ /* 0x000fca0000008a00 */
[----:B------:R-:W-:-:S05]  /*0f40*/  IMAD R32, R32, -0xa0, RZ ;  /* 0xffffff6020207824 */ /* 0x000fca00078e02ff */
[----:B------:R-:W-:-:S14]  /*0f50*/  R2UR UR4, R32 ;  /* 0x00000000200472ca */ /* 0x000fdc00000e0000 */
[----:B------:R-:W3:Y:S01]  /*0f60*/  LDCU UR4, c[0x0][UR4+0x2b4] ;  /* 0x00005680040477ac */ /* 0x000ee20008000800 */
[----:B------:R-:W4:Y:S01]  /*0f70*/  S2UR UR50, SR_CTAID.Y ;  /* 0x00000000003279c3 */ /* 0x000f220000002600 */
[----:B------:R-:W-:-:S05]  /*0f80*/  CS2R.32 R32, SR_CgaSize ;  /* 0x0000000000207805 */ /* 0x000fca0000008a00 */
[----:B------:R-:W-:-:S05]  /*0f90*/  IMAD R32, R32, -0xa0, RZ ;  /* 0xffffff6020207824 */ /* 0x000fca00078e02ff */
[----:B------:R-:W-:-:S14]  /*0fa0*/  R2UR UR6, R32 ;  /* 0x00000000200672ca */ /* 0x000fdc00000e0000 */
[----:B------:R-:W3:Y:S01]  /*0fb0*/  LDCU UR6, c[0x0][UR6+0x2a0] ;  /* 0x00005400060677ac */ /* 0x000ee20008000800 */
[----:B------:R-:W-:-:S05]  /*0fc0*/  CS2R.32 R32, SR_CgaSize ;  /* 0x0000000000207805 */ /* 0x000fca0000008a00 */
[----:B------:R-:W-:-:S05]  /*0fd0*/  IMAD R32, R32, -0xa0, RZ ;  /* 0xffffff6020207824 */ /* 0x000fca00078e02ff */
[----:B------:R-:W-:-:S14]  /*0fe0*/  R2UR UR7, R32 ;  /* 0x00000000200772ca */ /* 0x000fdc00000e0000 */
[----:B------:R-:W3:Y:S01]  /*0ff0*/  LDCU UR7, c[0x0][UR7+0x2a4] ;  /* 0x00005480070777ac */ /* 0x000ee20008000800 */
[----:B------:R-:W-:Y:S01]  /*1000*/  USHF.L.U32 UR29, UR46, 0x8, URZ ;  /* 0x000000082e1d7899 */ /* 0x000fe200080006ff */
[----:B------:R-:W3:Y:S01]  /*1010*/  LDCU UR19, c[0x0][0xb24] ;  /* 0x00016480ff1377ac */ /* 0x000ee20008000800 */
[----:B------:R-:W3:Y:S01]  /*1020*/  LDCU UR41, c[0x0][0xb24] ;  /* 0x00016480ff2977ac */ /* 0x000ee20008000800 */
[----:B-1----:R-:W-:Y:S01]  /*1030*/  I2FP.F32.U32 R3, UR51 ;  /* 0x0000003300037c45 */ /* 0x002fe20008201000 */
[----:B------:R-:W1:Y:S04]  /*1040*/  LDCU UR22, c[0x0][0xb30] ;  /* 0x00016600ff1677ac */ /* 0x000e680008000800 */
[----:B--2---:R-:W-:Y:S01]  /*1050*/  FMUL R3, R3, UR5 ;  /* 0x0000000503037c20 */ /* 0x004fe20008400000 */
[----:B------:R-:W-:Y:S01]  /*1060*/  ULOP3.LUT UR29, UR29, 0x100, URZ, 0xc0, !UPT ;  /* 0x000001001d1d7892 */ /* 0x000fe2000f8ec0ff */
[----:B----4-:R-:W-:-:S04]  /*1070*/  I2FP.F32.U32 R2, UR50 ;  /* 0x0000003200027c45 */ /* 0x010fc80008201000 */
[----:B------:R-:W2:Y:S01]  /*1080*/  F2I.U32.TRUNC.NTZ R3, R3 ;  /* 0x0000000300037305 */ /* 0x000ea2000020f000 */
[----:B---3--:R-:W-:-:S07]  /*1090*/  FMUL R2, R2, UR4 ;  /* 0x0000000402027c20 */ /* 0x008fce0008400000 */
[----:B------:R-:W3:Y:S01]  /*10a0*/  F2I.U32.TRUNC.NTZ R2, R2 ;  /* 0x0000000200027305 */ /* 0x000ee2000020f000 */
[----:B--2---:R-:W-:Y:S02]  /*10b0*/  R2UR UR5, R3 ;  /* 0x00000000030572ca */ /* 0x004fe400000e0000 */
[----:B---3--:R-:W-:Y:S02]  /*10c0*/  R2UR UR4, R2 ;  /* 0x00000000020472ca */ /* 0x008fe400000e0000 */
[----:B------:R-:W-:-:S09]  /*10d0*/  PRMT R2, RZ, 0x7610, R2 ;  /* 0x00007610ff027816 */ /* 0x000fd20000000002 */
[----:B------:R-:W-:-:S04]  /*10e0*/  UIADD3 UR5, UPT, UPT, -UR5, URZ, URZ ;  /* 0x000000ff05057290 */ /* 0x000fc8000fffe1ff */
[----:B------:R-:W-:Y:S02]  /*10f0*/  UIMAD UR5, UR6, UR5, UR51 ;  /* 0x00000005060572a4 */ /* 0x000fe4000f8e0233 */
[----:B------:R-:W-:-:S04]  /*1100*/  UIADD3 UR4, UPT, UPT, -UR4, URZ, URZ ;  /* 0x000000ff04047290 */ /* 0x000fc8000fffe1ff */
[----:B------:R-:W-:Y:S01]  /*1110*/  IMAD.U32 R32, RZ, RZ, UR5 ;  /* 0x00000005ff207e24 */ /* 0x000fe2000f8e00ff */
[----:B------:R-:W-:-:S06]  /*1120*/  UIMAD UR4, UR7, UR4, UR50 ;  /* 0x00000004070472a4 */ /* 0x000fcc000f8e0232 */
[----:B------:R-:W-:Y:S01]  /*1130*/  IMAD.U32 R31, RZ, RZ, UR4 ;  /* 0x00000004ff1f7e24 */ /* 0x000fe2000f8e00ff */
[----:B-1----:R-:W-:Y:S06]  /*1140*/  BRA.U UP5, `(.L_x_18) ;  /* 0x00000001052c7547 */ /* 0x002fec000b800000 */
[----:B------:R-:W-:Y:S02]  /*1150*/  R2UR UR4, R31 ;  /* 0x000000001f0472ca */ /* 0x000fe400000e0000 */
[----:B------:R-:W-:-:S11]  /*1160*/  R2UR UR6, R32 ;  /* 0x00000000200672ca */ /* 0x000fd600000e0000 */
[----:B------:R-:W-:-:S04]  /*1170*/  UISETP.NE.AND UP0, UPT, UR4, URZ, UPT ;  /* 0x000000ff0400728c */ /* 0x000fc8000bf05270 */
[----:B------:R-:W-:-:S04]  /*1180*/  UISETP.EQ.OR UP0, UPT, UR6, URZ, !UP0 ;  /* 0x000000ff0600728c */ /* 0x000fc8000c702670 */
[----:B------:R-:W-:Y:S02]  /*1190*/  USEL UR5, URZ, 0x1, !UP0 ;  /* 0x00000001ff057887 */ /* 0x000fe4000c000000 */
[----:B------:R-:W-:-:S04]  /*11a0*/  UISETP.NE.AND UP0, UPT, UR4, URZ, UPT ;  /* 0x000000ff0400728c */ /* 0x000fc8000bf05270 */
[----:B------:R-:W-:Y:S02]  /*11b0*/  USEL UR4, URZ, 0x2, UP0 ;  /* 0x00000002ff047887 */ /* 0x000fe40008000000 */
[----:B------:R-:W-:-:S04]  /*11c0*/  UISETP.NE.AND UP0, UPT, UR6, 0x1, UPT ;  /* 0x000000010600788c */ /* 0x000fc8000bf05270 */
[----:B------:R-:W-:-:S04]  /*11d0*/  USEL UR4, UR4, 0x2, UP0 ;  /* 0x0000000204047887 */ /* 0x000fc80008000000 */
[----:B------:R-:W-:-:S06]  /*11e0*/  UIADD3 UR4, UPT, UPT, UR5, UR4, URZ ;  /* 0x0000000405047290 */ /* 0x000fcc000fffe0ff */
[----:B------:R-:W-:-:S07]  /*11f0*/  IMAD.U32 R2, RZ, RZ, UR4 ;  /* 0x00000004ff027e24 */ /* 0x000fce000f8e00ff */
.L_x_18:
[----:B------:R-:W1:Y:S01]  /*1200*/  S2UR UR36, SR_CTAID.Z ;  /* 0x00000000002479c3 */ /* 0x000e620000002700 */
[----:B------:R-:W-:-:S09]  /*1210*/  UISETP.GE.AND UP0, UPT, UR19, 0x1, UPT ;  /* 0x000000011300788c */ /* 0x000fd2000bf06270 */
[----:B------:R-:W-:Y:S05]  /*1220*/  BRA.U !UP0, `(.L_x_19) ;  /* 0x0000000108d07547 */ /* 0x000fea000b800000 */
[----:B------:R-:W2:Y:S01]  /*1230*/  LDCU UR20, c[0x0][0xb0c] ;  /* 0x00016180ff1477ac */ /* 0x000ea20008000800 */
[----:B------:R-:W3:Y:S01]  /*1240*/  LDCU.128 UR12, c[0x0][0xb10] ;  /* 0x00016200ff0c77ac */ /* 0x000ee20008000c00 */
[----:B------:R-:W4:Y:S01]  /*1250*/  LDCU UR6, c[0x0][0x370] ;  /* 0x00006e00ff0677ac */ /* 0x000f220008000800 */
[----:B------:R-:W1:Y:S01]  /*1260*/  LDCU UR7, c[0x0][0x374] ;  /* 0x00006e80ff0777ac */ /* 0x000e620008000800 */
[----:B------:R-:W1:Y:S01]  /*1270*/  LDCU UR21, c[0x0][0xb20] ;  /* 0x00016400ff1577ac */ /* 0x000e620008000800 */
[----:B--2---:R-:W-:Y:S02]  /*1280*/  UISETP.NE.AND UP0, UPT, UR20, 0x1, UPT ;  /* 0x000000011400788c */ /* 0x004fe4000bf05270 */
[----:B---3--:R-:W-:Y:S01]  /*1290*/  UIMAD.WIDE.U32 UR4, UR51, UR12, URZ ;  /* 0x0000000c330472a5 */ /* 0x008fe2000f8e00ff */
[----:B------:R-:W2:Y:S01]  /*12a0*/  LDCU.64 UR8, c[0x0][0xb28] ;  /* 0x00016500ff0877ac */ /* 0x000ea20008000a00 */
[----:B----4-:R-:W-:Y:S02]  /*12b0*/  UIMAD.WIDE.U32 UR10, UR6, UR12, URZ ;  /* 0x0000000c060a72a5 */ /* 0x010fe4000f8e00ff */
[----:B------:R-:W-:-:S02]  /*12c0*/  USHF.R.U32.HI UR5, URZ, UR13, UR5 ;  /* 0x0000000dff057299 */ /* 0x000fc40008011605 */
[----:B------:R-:W-:Y:S02]  /*12d0*/  UISETP.NE.AND UP2, UPT, UR19, 0x1, UPT ;  /* 0x000000011300788c */ /* 0x000fe4000bf45270 */
[----:B------:R-:W-:Y:S01]  /*12e0*/  USEL UR5, UR51, UR5, !UP0 ;  /* 0x0000000533057287 */ /* 0x000fe2000c000000 */
[----:B------:R-:W-:Y:S01]  /*12f0*/  UMOV UR10, UR11 ;  /* 0x0000000b000a7c82 */ /* 0x000fe20008000000 */
[----:B------:R-:W-:Y:S02]  /*1300*/  UIMAD.WIDE.U32 UR16, UR50, UR15, URZ ;  /* 0x0000000f321072a5 */ /* 0x000fe4000f8e00ff */
[----:B------:R-:W-:Y:S02]  /*1310*/  @UP0 USHF.R.U32.HI UR6, URZ, UR13, UR10 ;  /* 0x0000000dff060299 */ /* 0x000fe4000801160a */
[----:B------:R-:W-:Y:S02]  /*1320*/  UISETP.NE.AND UP0, UPT, UR14, 0x1, UPT ;  /* 0x000000010e00788c */ /* 0x000fe4000bf05270 */
[----:B-1----:R-:W-:-:S02]  /*1330*/  UIMAD.WIDE.U32 UR10, UR7, UR15, URZ ;  /* 0x0000000f070a72a5 */ /* 0x002fc4000f8e00ff */
[----:B--2---:R-:W-:Y:S01]  /*1340*/  UIMAD.WIDE.U32 UR12, UR6, UR8, URZ ;  /* 0x00000008060c72a5 */ /* 0x004fe2000f8e00ff */
[----:B------:R-:W-:Y:S02]  /*1350*/  UMOV UR4, UR17 ;  /* 0x0000001100047c82 */ /* 0x000fe40008000000 */
[----:B------:R-:W-:Y:S02]  /*1360*/  USHF.R.U32.HI UR4, URZ, UR21, UR4 ;  /* 0x00000015ff047299 */ /* 0x000fe40008011604 */
[----:B------:R-:W-:Y:S02]  /*1370*/  UMOV UR10, UR11 ;  /* 0x0000000b000a7c82 */ /* 0x000fe40008000000 */
[----:B------:R-:W-:Y:S01]  /*1380*/  UMOV UR12, UR13 ;  /* 0x0000000d000c7c82 */ /* 0x000fe20008000000 */
[----:B------:R-:W-:Y:S02]  /*1390*/  @UP0 USHF.R.U32.HI UR7, URZ, UR21, UR10 ;  /* 0x00000015ff070299 */ /* 0x000fe4000801160a */
[----:B------:R-:W-:-:S02]  /*13a0*/  USEL UR4, UR50, UR4, !UP0 ;  /* 0x0000000432047287 */ /* 0x000fc4000c000000 */
[----:B------:R-:W-:Y:S02]  /*13b0*/  UIMAD.WIDE.U32 UR10, UR7, UR8, URZ ;  /* 0x00000008070a72a5 */ /* 0x000fe4000f8e00ff */
[----:B------:R-:W-:Y:S02]  /*13c0*/  @UP2 USHF.R.U32.HI UR6, URZ, UR9, UR12 ;  /* 0x00000009ff062299 */ /* 0x000fe4000801160c */
[----:B------:R-:W-:-:S03]  /*13d0*/  UIMAD.WIDE.U32 UR12, UR4, UR8, URZ ;  /* 0x00000008040c72a5 */ /* 0x000fc6000f8e00ff */
[----:B------:R-:W-:Y:S02]  /*13e0*/  UMOV UR10, UR11 ;  /* 0x0000000b000a7c82 */ /* 0x000fe40008000000 */
[----:B------:R-:W-:Y:S02]  /*13f0*/  @UP2 USHF.R.U32.HI UR7, URZ, UR9, UR10 ;  /* 0x00000009ff072299 */ /* 0x000fe4000801160a */
[----:B------:R-:W-:Y:S02]  /*1400*/  UIMAD UR10, UR6, UR19, URZ ;  /* 0x00000013060a72a4 */ /* 0x000fe4000f8e02ff */
[----:B------:R-:W-:-:S04]  /*1410*/  UIMAD UR7, UR7, UR19, URZ ;  /* 0x00000013070772a4 */ /* 0x000fc8000f8e02ff */
[----:B------:R-:W-:-:S03]  /*1420*/  UISETP.GE.AND UP0, UPT, UR4, UR7, UPT ;  /* 0x000000070400728c */ /* 0x000fc6000bf06270 */
[----:B------:R-:W-:Y:S01]  /*1430*/  UMOV UR7, UR13 ;  /* 0x0000000d00077c82 */ /* 0x000fe20008000000 */
[----:B------:R-:W-:Y:S02]  /*1440*/  UISETP.GE.OR UP0, UPT, UR5, UR10, UP0 ;  /* 0x0000000a0500728c */ /* 0x000fe40008706670 */
[----:B------:R-:W-:Y:S02]  /*1450*/  UIMAD.WIDE.U32 UR10, UR5, UR8, URZ ;  /* 0x00000008050a72a5 */ /* 0x000fe4000f8e00ff */
[----:B------:R-:W-:Y:S02]  /*1460*/  USHF.R.U32.HI UR7, URZ, UR9, UR7 ;  /* 0x00000009ff077299 */ /* 0x000fe40008011607 */
[----:B------:R-:W-:Y:S02]  /*1470*/  UIADD3 UR10, UPT, UPT, -UR4, URZ, URZ ;  /* 0x000000ff040a7290 */ /* 0x000fe4000fffe1ff */
[----:B------:R-:W-:Y:S02]  /*1480*/  USEL UR7, UR4, UR7, !UP2 ;  /* 0x0000000704077287 */ /* 0x000fe4000d000000 */
[----:B------:R-:W-:Y:S01]  /*1490*/  UIMAD UR10, UR14, UR10, UR50 ;  /* 0x0000000a0e0a72a4 */ /* 0x000fe2000f8e0232 */
[----:B------:R-:W-:Y:S01]  /*14a0*/  @!UP0 UMOV UR8, UR11 ;  /* 0x0000000b00088c82 */ /* 0x000fe20008000000 */
[----:B------:R-:W-:-:S02]  /*14b0*/  UIADD3 UR11, UPT, UPT, -UR5, URZ, URZ ;  /* 0x000000ff050b7290 */ /* 0x000fc4000fffe1ff */
[----:B------:R-:W-:Y:S02]  /*14c0*/  @!UP0 USHF.R.U32.HI UR8, URZ, UR9, UR8 ;  /* 0x00000009ff088299 */ /* 0x000fe40008011608 */
[----:B------:R-:W-:Y:S02]  /*14d0*/  UIADD3 UR9, UPT, UPT, -UR7, URZ, URZ ;  /* 0x000000ff07097290 */ /* 0x000fe4000fffe1ff */
[----:B------:R-:W-:Y:S02]  /*14e0*/  @!UP0 USEL UR8, UR5, UR8, !UP2 ;  /* 0x0000000805088287 */ /* 0x000fe4000d000000 */
[----:B------:R-:W-:Y:S02]  /*14f0*/  UIMAD UR9, UR19, UR9, UR4 ;  /* 0x00000009130972a4 */ /* 0x000fe4000f8e0204 */
[----:B------:R-:W-:Y:S02]  /*1500*/  @!UP0 UIADD3 UR7, UPT, UPT, UR7, -UR8, URZ ;  /* 0x8000000807078290 */ /* 0x000fe4000fffe0ff */
[----:B------:R-:W-:-:S02]  /*1510*/  @!UP0 UIMAD UR6, UR9, UR6, UR8 ;  /* 0x00000006090682a4 */ /* 0x000fc4000f8e0208 */
[----:B------:R-:W-:Y:S02]  /*1520*/  @!UP0 UIMAD UR4, UR7, UR19, UR5 ;  /* 0x00000013070482a4 */ /* 0x000fe4000f8e0205 */
[----:B------:R-:W-:Y:S02]  /*1530*/  UIMAD UR51, UR20, UR11, UR51 ;  /* 0x0000000b143372a4 */ /* 0x000fe4000f8e0233 */
[----:B------:R-:W-:Y:S01]  /*1540*/  UIMAD UR50, UR4, UR14, UR10 ;  /* 0x0000000e043272a4 */ /* 0x000fe2000f8e020a */
[----:B------:R-:W-:Y:S02]  /*1550*/  @!UP0 UMOV UR5, UR6 ;  /* 0x0000000600058c82 */ /* 0x000fe40008000000 */
[----:B------:R-:W-:-:S12]  /*1560*/  UIMAD UR51, UR5, UR20, UR51 ;  /* 0x00000014053372a4 */ /* 0x000fd8000f8e0233 */
.L_x_19:
[----:B------:R-:W-:-:S09]  /*1570*/  UISETP.NE.AND UP0, UPT, UR22, 0x1, UPT ;  /* 0x000000011600788c */ /* 0x000fd2000bf05270 */
[----:B------:R-:W-:Y:S05]  /*1580*/  BRA.U UP0, `(.L_x_20) ;  /* 0x0000000100407547 */ /* 0x000fea000b800000 */
[----:B------:R-:W2:Y:S01]  /*1590*/  LDCU.128 UR8, c[0x0][0xb10] ;  /* 0x00016200ff0877ac */ /* 0x000ea20008000c00 */
[----:B------:R-:W3:Y:S01]  /*15a0*/  LDCU UR12, c[0x0][0xb0c] ;  /* 0x00016180ff0c77ac */ /* 0x000ee20008000800 */
[----:B------:R-:W4:Y:S01]  /*15b0*/  LDCU UR13, c[0x0][0xb20] ;  /* 0x00016400ff0d77ac */ /* 0x000f220008000800 */
[----:B--2---:R-:W-:Y:S02]  /*15c0*/  UIMAD.WIDE.U32 UR4, UR51, UR8, URZ ;  /* 0x00000008330472a5 */ /* 0x004fe4000f8e00ff */
[----:B------:R-:W-:Y:S02]  /*15d0*/  UIMAD.WIDE.U32 UR6, UR50, UR11, URZ ;  /* 0x0000000b320672a5 */ /* 0x000fe4000f8e00ff */
[----:B---3--:R-:W-:Y:S02]  /*15e0*/  UISETP.NE.AND UP0, UPT, UR12, 0x1, UPT ;  /* 0x000000010c00788c */ /* 0x008fe4000bf05270 */
[----:B------:R-:W-:-:S03]  /*15f0*/  USHF.R.U32.HI UR5, URZ, UR9, UR5 ;  /* 0x00000009ff057299 */ /* 0x000fc60008011605 */
[----:B------:R-:W-:Y:S01]  /*1600*/  UMOV UR4, UR7 ;  /* 0x0000000700047c82 */ /* 0x000fe20008000000 */
[----:B------:R-:W-:Y:S02]  /*1610*/  USEL UR5, UR51, UR5, !UP0 ;  /* 0x0000000533057287 */ /* 0x000fe4000c000000 */
[----:B------:R-:W-:Y:S02]  /*1620*/  UISETP.NE.AND UP0, UPT, UR10, 0x1, UPT ;  /* 0x000000010a00788c */ /* 0x000fe4000bf05270 */
[----:B----4-:R-:W-:-:S04]  /*1630*/  USHF.R.U32.HI UR4, URZ, UR13, UR4 ;  /* 0x0000000dff047299 */ /* 0x010fc80008011604 */
[----:B------:R-:W-:-:S04]  /*1640*/  USEL UR4, UR50, UR4, !UP0 ;  /* 0x0000000432047287 */ /* 0x000fc8000c000000 */
[----:B------:R-:W-:Y:S02]  /*1650*/  UIADD3 UR6, UPT, UPT, UR5, -UR4, URZ ;  /* 0x8000000405067290 */ /* 0x000fe4000fffe0ff */
[----:B------:R-:W-:Y:S02]  /*1660*/  UIADD3 UR4, UPT, UPT, -UR5, UR4, URZ ;  /* 0x0000000405047290 */ /* 0x000fe4000fffe1ff */
[----:B------:R-:W-:Y:S02]  /*1670*/  UIMAD UR50, UR6, UR10, UR50 ;  /* 0x0000000a063272a4 */ /* 0x000fe4000f8e0232 */
[----:B------:R-:W-:-:S12]  /*1680*/  UIMAD UR51, UR4, UR12, UR51 ;  /* 0x0000000c043372a4 */ /* 0x000fd8000f8e0233 */
.L_x_20:
[----:B------:R-:W-:Y:S01]  /*1690*/  UISETP.NE.AND UP0, UPT, UR18, 0x2, UPT ;  /* 0x000000021200788c */ /* 0x000fe2000bf05270 */
[----:B------:R-:W-:Y:S09]  /*16a0*/  BRA.U !UP6, `(.L_x_21) ;  /* 0x000000010e0c7547 */ /* 0x000ff2000b800000 */
[----:B------:R-:W-:Y:S01]  /*16b0*/  UCGABAR_WAIT ;  /* 0x0000000000007dc7 */ /* 0x000fe20008000000 */
[----:B------:R-:W-:Y:S01]  /*16c0*/  CCTL.IVALL ;  /* 0x00000000ff00798f */ /* 0x000fe20002000000 */
[----:B------:R-:W-:Y:S05]  /*16d0*/  BRA `(.L_x_22) ;  /* 0x0000000000047947 */ /* 0x000fea0003800000 */
.L_x_21:
[----:B------:R-:W-:Y:S06]  /*16e0*/  BAR.SYNC.DEFER_BLOCKING 0x0 ;  /* 0x0000000000007b1d */ /* 0x000fec0000010000 */
.L_x_22:
[----:B------:R-:W-:Y:S05]  /*16f0*/  BRA.U UP0, `(.L_x_23) ;  /* 0x0000001900487547 */ /* 0x000fea000b800000 */
[----:B------:R-:W2:Y:S01]  /*1700*/  LDCU UR6, c[0x0][0x38c] ;  /* 0x00007180ff0677ac */ /* 0x000ea20008000800 */
[----:B------:R-:W-:Y:S01]  /*1710*/  PLOP3.LUT P1, PT, PT, PT, UP3, 0x80, 0x8 ;  /* 0x000000000008781c */ /* 0x000fe20003f2f038 */
[----:B------:R-:W-:Y:S01]  /*1720*/  IMAD.MOV.U32 R12, RZ, RZ, 0x1 ;  /* 0x00000001ff0c7424 */ /* 0x000fe200078e00ff */
[----:B------:R-:W-:Y:S01]  /*1730*/  ISETP.EQ.OR P2, PT, R0, RZ, P3 ;  /* 0x000000ff0000720c */ /* 0x000fe20001f42670 */
[----:B------:R-:W-:Y:S01]  /*1740*/  UISETP.NE.AND UP1, UPT, UR18, URZ, UPT ;  /* 0x000000ff1200728c */ /* 0x000fe2000bf25270 */
[----:B------:R-:W-:Y:S01]  /*1750*/  PLOP3.LUT P1, PT, P1, PT, PT, 0x8, 0x80 ;  /* 0x000000000080781c */ /* 0x000fe20000f2e170 */
[----:B------:R-:W-:Y:S01]  /*1760*/  USEL UR23, URZ, 0x1, UP4 ;  /* 0x00000001ff177887 */ /* 0x000fe2000a000000 */
[----:B------:R-:W-:Y:S01]  /*1770*/  CS2R R10, SRZ ;  /* 0x00000000000a7805 */ /* 0x000fe2000001ff00 */
[----:B------:R-:W-:Y:S01]  /*1780*/  IMAD.MOV.U32 R9, RZ, RZ, RZ ;  /* 0x000000ffff097224 */ /* 0x000fe200078e00ff */
[----:B------:R-:W3:Y:S01]  /*1790*/  LDCU UR44, c[0x0][0x370] ;  /* 0x00006e00ff2c77ac */ /* 0x000ee20008000800 */
[----:B------:R-:W-:Y:S01]  /*17a0*/  IMAD.MOV.U32 R8, RZ, RZ, 0x1 ;  /* 0x00000001ff087424 */ /* 0x000fe200078e00ff */
[----:B------:R-:W4:Y:S01]  /*17b0*/  LDCU.64 UR38, c[0x0][0x348] ;  /* 0x00006900ff2677ac */ /* 0x000f220008000a00 */
[----:B------:R-:W-:-:S02]  /*17c0*/  USHF.R.U32.HI UR49, URZ, 0x6, UR29 ;  /* 0x00000006ff317899 */ /* 0x000fc4000801161d */
[----:B--2---:R-:W-:Y:S02]  /*17d0*/  UIADD3 UR5, UPT, UPT, UR6, 0x7f, URZ ;  /* 0x0000007f06057890 */ /* 0x004fe4000fffe0ff */
[----:B------:R-:W-:Y:S02]  /*17e0*/  UIADD3 UR52, UPT, UPT, UR6, 0xfe, URZ ;  /* 0x000000fe06347890 */ /* 0x000fe4000fffe0ff */
[----:B------:R-:W-:Y:S01]  /*17f0*/  USHF.R.S32.HI UR4, URZ, 0x1f, UR5 ;  /* 0x0000001fff047899 */ /* 0x000fe20008011405 */
[----:B------:R-:W2:Y:S03]  /*1800*/  LDCU UR43, c[0x0][0x374] ;  /* 0x00006e80ff2b77ac */ /* 0x000ea60008000800 */
[----:B------:R-:W-:Y:S02]  /*1810*/  ULEA.HI UR4, UR4, UR5, URZ, 0x7 ;  /* 0x0000000504047291 */ /* 0x000fe4000f8f38ff */
[----:B------:R-:W-:-:S02]  /*1820*/  USEL UR23, UR23, 0x2, UP1 ;  /* 0x0000000217177887 */ /* 0x000fc40008800000 */
[----:B------:R-:W-:Y:S02]  /*1830*/  USHF.R.S32.HI UR47, URZ, 0x7, UR4 ;  /* 0x00000007ff2f7899 */ /* 0x000fe40008011404 */
[----:B------:R-:W-:Y:S02]  /*1840*/  UIADD3 UR4, UPT, UPT, UR6, -0x1, URZ ;  /* 0xffffffff06047890 */ /* 0x000fe4000fffe0ff */
[----:B------:R-:W-:Y:S02]  /*1850*/  UISETP.LT.U32.AND UP0, UPT, UR47, 0xc, UPT ;  /* 0x0000000c2f00788c */ /* 0x000fe4000bf01070 */
[----:B------:R-:W-:Y:S02]  /*1860*/  UISETP.GE.U32.AND UP2, UPT, UR4, -0xff, UPT ;  /* 0xffffff010400788c */ /* 0x000fe4000bf46070 */
[----:B------:R-:W-:Y:S01]  /*1870*/  USEL UR45, UR47, 0xc, UP0 ;  /* 0x0000000c2f2d7887 */ /* 0x000fe20008000000 */
[----:B------:R-:W-:-:S03]  /*1880*/  UMOV UR21, URZ ;  /* 0x000000ff00157c82 */ /* 0x000fc60008000000 */
[----:B------:R-:W-:Y:S02]  /*1890*/  UIADD3 UR22, UPT, UPT, UR45, -0x1, URZ ;  /* 0xffffffff2d167890 */ /* 0x000fe4000fffe0ff */
[----:B------:R-:W-:-:S03]  /*18a0*/  UIADD3 UR48, UPT, UPT, UR47, -UR45, URZ ;  /* 0x8000002d2f307290 */ /* 0x000fc6000fffe0ff */
[----:B------:R-:W-:-:S04]  /*18b0*/  @UP2 UIADD3 UR22, UPT, UPT, UR45, URZ, URZ ;  /* 0x000000ff2d162290 */ /* 0x000fc8000fffe0ff */
[----:B--234-:R-:W-:-:S12]  /*18c0*/  UIADD3 UR22, UPT, UPT, UR22, 0x1, URZ ;  /* 0x0000000116167890 */ /* 0x01cfd8000fffe0ff */
.L_x_43:
[----:B------:R-:W-:Y:S01]  /*18d0*/  UISETP.NE.AND UP0, UPT, UR46, URZ, UPT ;  /* 0x000000ff2e00728c */ /* 0x000fe2000bf05270 */
[----:B------:R-:W2:Y:S08]  /*18e0*/  S2UR UR46, SR_CgaCtaId ;  /* 0x00000000002e79c3 */ /* 0x000eb00000008800 */
[----:B-1----:R-:W-:Y:S05]  /*18f0*/  BRA.U UP0, `(.L_x_24) ;  /* 0x0000000100347547 */ /* 0x002fea000b800000 */
[----:B------:R-:W3:Y:S01]  /*1900*/  S2R R0, SR_CgaCtaId ;  /* 0x0000000000007919 */ /* 0x000ee20000008800 */
[----:B------:R-:W-:Y:S02]  /*1910*/  MOV R3, 0x400 ;  /* 0x0000040000037802 */ /* 0x000fe40000000f00 */
[----:B------:R-:W-:Y:S02]  /*1920*/  SHF.L.U32 R2, R8, 0x1f, RZ ;  /* 0x0000001f08027819 */ /* 0x000fe400000006ff */
[----:B---3--:R-:W-:-:S05]  /*1930*/  LEA R0, R0, R3, 0x18 ;  /* 0x0000000300007211 */ /* 0x008fca00078ec0ff */
[----:B------:R-:W-:-:S04]  /*1940*/  IMAD R3, R9, 0x8, R0 ;  /* 0x0000000809037824 */ /* 0x000fc800078e0200 */
[----:B------:R-:W3:Y:S02]  /*1950*/  SYNCS.PHASECHK.TRANS64.TRYWAIT P0, [R3+URZ+0x160], R2 ;  /* 0x00016002030075a7 */ /* 0x000ee400080011ff */
[----:B---3--:R-:W-:Y:S05]  /*1960*/  @!P0 BRA `(.L_x_25) ;  /* 0x0000005000908947 */ /* 0x008fea0003800000 */
.L_x_113:
[----:B------:R-:W-:Y:S01]  /*1970*/  VIADD R9, R9, 0x1 ;  /* 0x0000000109097836 */ /* 0x000fe20000000000 */
[----:B------:R3:W-:Y:S04]  /*1980*/  SYNCS.ARRIVE.TRANS64.A1T0 RZ, [R3+URZ+0x150], RZ ;  /* 0x000150ff03ff79a7 */ /* 0x0007e800081000ff */
[----:B------:R-:W-:-:S04]  /*1990*/  ISETP.NE.AND P0, PT, R9, 0x2, PT ;  /* 0x000000020900780c */ /* 0x000fc80003f05270 */
[----:B------:R-:W-:Y:S02]  /*19a0*/  SEL R9, R9, RZ, P0 ;  /* 0x000000ff09097207 */ /* 0x000fe40000000000 */
[----:B---3--:R-:W-:-:S04]  /*19b0*/  SEL R3, RZ, 0x1, P0 ;  /* 0x00000001ff037807 */ /* 0x008fc80000000000 */
[----:B------:R-:W-:-:S07]  /*19c0*/  LOP3.LUT R8, R8, R3, RZ, 0x3c, !PT ;  /* 0x0000000308087212 */ /* 0x000fce00078e3cff */
.L_x_24:
[----:B------:R-:W-:Y:S01]  /*19d0*/  UMOV UR13, 0x400 ;  /* 0x00000400000d7882 */ /* 0x000fe20000000000 */
[----:B------:R-:W-:Y:S01]  /*19e0*/  SHF.L.U32 R0, R12, 0x1f, RZ ;  /* 0x0000001f0c007819 */ /* 0x000fe200000006ff */
[----:B--2---:R-:W-:Y:S02]  /*19f0*/  ULEA UR13, UR46, UR13, 0x18 ;  /* 0x0000000d2e0d7291 */ /* 0x004fe4000f8ec0ff */
[----:B------:R-:W-:Y:S02]  /*1a00*/  UISETP.GE.U32.AND UP0, UPT, UR52, 0xff, UPT ;  /* 0x000000ff3400788c */ /* 0x000fe4000bf06070 */
[----:B------:R-:W-:Y:S02]  /*1a10*/  ULEA UR4, UR21, UR13, 0x3 ;  /* 0x0000000d15047291 */ /* 0x000fe4000f8e18ff */
[----:B------:R-:W-:Y:S02]  /*1a20*/  USHF.L.U32 UR35, UR51, 0x6, URZ ;  /* 0x0000000633237899 */ /* 0x000fe400080006ff */
[----:B------:R-:W-:Y:S01]  /*1a30*/  ULEA UR19, UR50, UR49, 0x3 ;  /* 0x0000003132137291 */ /* 0x000fe2000f8e18ff */
[----:B------:R-:W-:-:S04]  /*1a40*/  UMOV UR14, URZ ;  /* 0x000000ff000e7c82 */ /* 0x000fc80008000000 */
[----:B------:R2:W3:Y:S01]  /*1a50*/  SYNCS.PHASECHK.TRANS64.TRYWAIT P0, [UR4+0x60], R0 ;  /* 0x00006000ff0075a7 */ /* 0x0004e20008001104 */
[----:B------:R-:W-:Y:S06]  /*1a60*/  BRA.U !UP0, `(.L_x_26) ;  /* 0x0000000108f07547 */ /* 0x000fec000b800000 */
[----:B------:R-:W-:Y:S01]  /*1a70*/  UMOV UR15, URZ ;  /* 0x000000ff000f7c82 */ /* 0x000fe20008000000 */
[----:B------:R-:W-:-:S05]  /*1a80*/  UMOV UR4, UR21 ;  /* 0x0000001500047c82 */ /* 0x000fca0008000000 */
.L_x_32:
[----:B------:R-:W-:Y:S01]  /*1a90*/  ULEA UR33, UR4, UR13, 0x3 ;  /* 0x0000000d04217291 */ /* 0x000fe2000f8e18ff */
[----:B---3--:R-:W-:Y:S01]  /*1aa0*/  @!P3 MOV R2, 0x4800 ;  /* 0x000048000002b802 */ /* 0x008fe20000000f00 */
[----:B-1-3--:R-:W-:Y:S10]  /*1ab0*/  @P0 BRA `(.L_x_27) ;  /* 0x00000000000c0947 */ /* 0x00aff40003800000 */
[----:B------:R-:W-:-:S04]  /*1ac0*/  SHF.L.U32 R3, R12, 0x1f, RZ ;  /* 0x0000001f0c037819 */ /* 0x000fc800000006ff */
[----:B------:R-:W3:Y:S02]  /*1ad0*/  SYNCS.PHASECHK.TRANS64.TRYWAIT P0, [UR33+0x60], R3 ;  /* 0x00006003ff0075a7 */ /* 0x000ee40008001121 */
[----:B---3--:R-:W-:Y:S05]  /*1ae0*/  @!P0 BRA `(.L_x_28) ;  /* 0x0000005000448947 */ /* 0x008fea0003800000 */
.L_x_27:
[----:B------:R3:W-:Y:S01]  /*1af0*/  @!P3 SYNCS.ARRIVE.TRANS64 RZ, [UR33], R2 ;  /* 0x00000002ffffb9a7 */ /* 0x0007e20008000021 */
[----:B------:R-:W-:-:S04]  /*1b00*/  ULOP3.LUT UR5, UR23, 0x2, URZ, 0xfc, !UPT ;  /* 0x0000000217057892 */ /* 0x000fc8000f8efcff */
[----:B------:R-:W-:-:S09]  /*1b10*/  UISETP.NE.AND UP0, UPT, UR5, 0x2, UPT ;  /* 0x000000020500788c */ /* 0x000fd2000bf05270 */
[----:B------:R-:W-:Y:S05]  /*1b20*/  BRA.U UP0, `(.L_x_29) ;  /* 0x0000000100047547 */ /* 0x000fea000b800000 */
[----:B-1----:R-:W-:Y:S05]  /*1b30*/  BPT.TRAP 0x1 ;  /* 0x000000040000795c */ /* 0x002fea0000300000 */
.L_x_29:
[----:B------:R-:W-:Y:S04]  /*1b40*/  BSSY.RECONVERGENT B0, `(.L_x_30) ;  /* 0x0000003000007945 */ /* 0x000fe80003800200 */
[----:B------:R-:W-:Y:S05]  /*1b50*/  @P2 BRA `(.L_x_31) ;  /* 0x0000000000042947 */ /* 0x000fea0003800000 */
[----:B-1----:R-:W-:Y:S05]  /*1b60*/  BPT.TRAP 0x1 ;  /* 0x000000040000795c */ /* 0x002fea0000300000 */
.L_x_31:
[----:B-1----:R-:W-:Y:S05]  /*1b70*/  BSYNC.RECONVERGENT B0 ;  /* 0x0000000000007941 */ /* 0x002fea0003800200 */
.L_x_30:
[----:B------:R-:W-:Y:S02]  /*1b80*/  UIADD3 UR5, UPT, UPT, UR4, 0x1, URZ ;  /* 0x0000000104057890 */ /* 0x000fe4000fffe0ff */
[----:B------:R-:W-:Y:S02]  /*1b90*/  ULEA UR24, UR4, UR13, 0xe ;  /* 0x0000000d04187291 */ /* 0x000fe4000f8e70ff */
[----:B------:R-:W-:Y:S02]  /*1ba0*/  UISETP.NE.AND UP0, UPT, UR5, 0xc, UPT ;  /* 0x0000000c0500788c */ /* 0x000fe4000bf05270 */
[----:B------:R-:W-:Y:S02]  /*1bb0*/  ULEA UR8, UR4, UR29, 0xa ;  /* 0x0000001d04087291 */ /* 0x000fe4000f8e50ff */
[----:B------:R-:W-:Y:S02]  /*1bc0*/  USEL UR6, URZ, 0x1, UP0 ;  /* 0x00000001ff067887 */ /* 0x000fe40008000000 */
[----:B------:R-:W-:-:S02]  /*1bd0*/  USEL UR21, UR5, URZ, UP0 ;  /* 0x000000ff05157287 */ /* 0x000fc40008000000 */
[----:B------:R-:W-:Y:S02]  /*1be0*/  UIADD3 UR4, UP0, UPT, UR38, 0x180, URZ ;  /* 0x0000018026047890 */ /* 0x000fe4000ff1e0ff */
[----:B------:R-:W-:Y:S01]  /*1bf0*/  ULEA UR5, UR21, UR13, 0x3 ;  /* 0x0000000d15057291 */ /* 0x000fe2000f8e18ff */
[----:B------:R-:W-:Y:S01]  /*1c00*/  LOP3.LUT R12, R12, UR6, RZ, 0x3c, !PT ;  /* 0x000000060c0c7c12 */ /* 0x000fe2000f8e3cff */
[----:B------:R-:W-:Y:S02]  /*1c10*/  USHF.L.U32 UR34, UR15, 0x7, URZ ;  /* 0x000000070f227899 */ /* 0x000fe400080006ff */
[----:B------:R-:W-:Y:S01]  /*1c20*/  UIADD3 UR15, UPT, UPT, UR15, 0x1, URZ ;  /* 0x000000010f0f7890 */ /* 0x000fe2000fffe0ff */
[----:B--2---:R-:W-:Y:S01]  /*1c30*/  SHF.L.U32 R0, R12, 0x1f, RZ ;  /* 0x0000001f0c007819 */ /* 0x004fe200000006ff */
[----:B------:R-:W-:Y:S02]  /*1c40*/  UIADD3 UR6, UP1, UPT, UR38, 0x80, URZ ;  /* 0x0000008026067890 */ /* 0x000fe4000ff3e0ff */
[----:B------:R-:W-:Y:S01]  /*1c50*/  ULEA UR8, UR8, UR13, 0x1 ;  /* 0x0000000d08087291 */ /* 0x000fe2000f8e08ff */
[----:B------:R4:W1:Y:S01]  /*1c60*/  SYNCS.PHASECHK.TRANS64.TRYWAIT P0, [UR5+0x60], R0 ;  /* 0x00006000ff0075a7 */ /* 0x0008620008001105 */
[----:B------:R-:W-:-:S02]  /*1c70*/  UIADD3.X UR5, UPT, UPT, URZ, UR39, URZ, UP0, !UPT ;  /* 0x00000027ff057290 */ /* 0x000fc400087fe4ff */
[----:B------:R-:W-:Y:S02]  /*1c80*/  UISETP.NE.AND UP0, UPT, UR15, UR22, UPT ;  /* 0x000000160f00728c */ /* 0x000fe4000bf05270 */
[----:B------:R-:W-:Y:S02]  /*1c90*/  UIADD3.X UR7, UPT, UPT, URZ, UR39, URZ, UP1, !UPT ;  /* 0x00000027ff077290 */ /* 0x000fe40008ffe4ff */
[----:B------:R-:W-:Y:S02]  /*1ca0*/  UIADD3 UR32, UPT, UPT, UR24, 0xa80, URZ ;  /* 0x00000a8018207890 */ /* 0x000fe4000fffe0ff */
[----:B------:R-:W-:Y:S02]  /*1cb0*/  UIADD3 UR26, UPT, UPT, UR34, 0x40, URZ ;  /* 0x00000040221a7890 */ /* 0x000fe4000fffe0ff */
[----:B------:R-:W-:Y:S02]  /*1cc0*/  UIADD3 UR24, UPT, UPT, UR24, 0x2a80, URZ ;  /* 0x00002a8018187890 */ /* 0x000fe4000fffe0ff */
[----:B------:R-:W-:-:S02]  /*1cd0*/  UIADD3 UR16, UPT, UPT, UR8, 0x30a80, URZ ;  /* 0x00030a8008107890 */ /* 0x000fc4000fffe0ff */
[----:B------:R-:W-:Y:S01]  /*1ce0*/  UIADD3 UR8, UPT, UPT, UR8, 0x30e80, URZ ;  /* 0x00030e8008087890 */ /* 0x000fe2000fffe0ff */
[----:B------:R-:W-:Y:S01]  /*1cf0*/  UMOV UR30, 0x0 ;  /* 0x00000000001e7882 */ /* 0x000fe20000000000 */
[----:B------:R-:W-:Y:S01]  /*1d00*/  UMOV UR31, 0x10000000 ;  /* 0x10000000001f7882 */ /* 0x000fe20000000000 */
[----:B------:R-:W-:Y:S01]  /*1d10*/  UMOV UR25, UR33 ;  /* 0x0000002100197c82 */ /* 0x000fe20008000000 */
[----:B------:R-:W-:Y:S01]  /*1d20*/  UMOV UR27, UR35 ;  /* 0x00000023001b7c82 */ /* 0x000fe20008000000 */
[----:B------:R-:W-:Y:S01]  /*1d30*/  UMOV UR28, UR36 ;  /* 0x00000024001c7c82 */ /* 0x000fe20008000000 */
[----:B------:R-:W-:Y:S01]  /*1d40*/  UMOV UR14, 0x30000 ;  /* 0x00030000000e7882 */ /* 0x000fe20000000000 */
[----:B------:R-:W-:Y:S01]  /*1d50*/  UMOV UR17, UR33 ;  /* 0x0000002100117c82 */ /* 0x000fe20008000000 */
[----:B------:R-:W-:Y:S01]  /*1d60*/  UMOV UR20, UR36 ;  /* 0x0000002400147c82 */ /* 0x000fe20008000000 */
[----:B------:R-:W-:Y:S01]  /*1d70*/  UMOV UR18, UR34 ;  /* 0x0000002200127c82 */ /* 0x000fe20008000000 */
[----:B------:R-:W-:Y:S01]  /*1d80*/  UTMALDG.3D [UR32], [UR6], desc[UR30] ;  /* 0x00001e20060075b4 */ /* 0x000fe20008011000 */
[----:B------:R-:W-:Y:S01]  /*1d90*/  UMOV UR11, UR19 ;  /* 0x00000013000b7c82 */ /* 0x000fe20008000000 */
[----:B------:R-:W-:Y:S01]  /*1da0*/  UMOV UR12, UR36 ;  /* 0x00000024000c7c82 */ /* 0x000fe20008000000 */
[----:B------:R-:W-:Y:S01]  /*1db0*/  UMOV UR9, UR33 ;  /* 0x0000002100097c82 */ /* 0x000fe20008000000 */
[----:B------:R-:W-:Y:S01]  /*1dc0*/  UMOV UR10, UR26 ;  /* 0x0000001a000a7c82 */ /* 0x000fe20008000000 */
[----:B------:R-:W-:Y:S01]  /*1dd0*/  UTMALDG.3D [UR24], [UR6], desc[UR30] ;  /* 0x00001e18060075b4 */ /* 0x000fe20008011000 */
[----:B------:R-:W-:Y:S01]  /*1de0*/  UTMALDG.3D.MULTICAST [UR16], [UR4], UR14, desc[UR30] ;  /* 0x00001e10040073b4 */ /* 0x000fe2000801180e */
[----:B------:R2:W-:Y:S02]  /*1df0*/  UTMALDG.3D.MULTICAST [UR8], [UR4], UR14, desc[UR30] ;  /* 0x00001e08040073b4 */ /* 0x0005e4000801180e */
[----:B--2---:R-:W-:Y:S01]  /*1e00*/  UMOV UR14, UR22 ;  /* 0x00000016000e7c82 */ /* 0x004fe20008000000 */
[----:B------:R-:W-:Y:S01]  /*1e10*/  UMOV UR4, UR21 ;  /* 0x0000001500047c82 */ /* 0x000fe20008000000 */
[----:B----4-:R-:W-:Y:S05]  /*1e20*/  BRA.U UP0, `(.L_x_32) ;  /* 0xfffffffd00187547 */ /* 0x010fea000b83ffff */
.L_x_26:
[----:B------:R-:W-:Y:S01]  /*1e30*/  ULEA UR4, UR21, UR13, 0x3 ;  /* 0x0000000d15047291 */ /* 0x000fe2000f8e18ff */
[----:B--2---:R-:W-:Y:S01]  /*1e40*/  SHF.L.U32 R0, R12, 0x1f, RZ ;  /* 0x0000001f0c007819 */ /* 0x004fe200000006ff */
[----:B------:R-:W-:Y:S01]  /*1e50*/  @!P1 SYNCS.ARRIVE.TRANS64.A1T0 RZ, [UR13+0xe8], RZ ;  /* 0x0000e8ffffff99a7 */ /* 0x000fe2000810000d */
[----:B------:R-:W-:-:S06]  /*1e60*/  UISETP.GT.AND UP0, UPT, UR47, UR45, UPT ;  /* 0x0000002d2f00728c */ /* 0x000fcc000bf04270 */
[----:B-1-3--:R1:W2:Y:S03]  /*1e70*/  SYNCS.PHASECHK.TRANS64.TRYWAIT P0, [UR4+0x60], R0 ;  /* 0x00006000ff0075a7 */ /* 0x00a2a60008001104 */
[----:B------:R-:W-:Y:S05]  /*1e80*/  BRA.U !UP0, `(.L_x_33) ;  /* 0x0000000108ec7547 */ /* 0x000fea000b800000 */
[----:B------:R-:W-:Y:S01]  /*1e90*/  UIADD3 UR15, UPT, UPT, UR48, UR14, URZ ;  /* 0x0000000e300f7290 */ /* 0x000fe2000fffe0ff */
[----:B------:R-:W-:-:S11]  /*1ea0*/  UMOV UR4, UR21 ;  /* 0x0000001500047c82 */ /* 0x000fd60008000000 */
.L_x_39:
[----:B------:R-:W-:Y:S01]  /*1eb0*/  ULEA UR33, UR4, UR13, 0x3 ;  /* 0x0000000d04217291 */ /* 0x000fe2000f8e18ff */
[----:B--2---:R-:W-:Y:S01]  /*1ec0*/  @!P3 MOV R2, 0x4800 ;  /* 0x000048000002b802 */ /* 0x004fe20000000f00 */
[----:B--2-4-:R-:W-:Y:S10]  /*1ed0*/  @P0 BRA `(.L_x_34) ;  /* 0x00000000000c0947 */ /* 0x014ff40003800000 */
[----:B------:R-:W-:-:S04]  /*1ee0*/  SHF.L.U32 R3, R12, 0x1f, RZ ;  /* 0x0000001f0c037819 */ /* 0x000fc800000006ff */
[----:B------:R-:W2:Y:S02]  /*1ef0*/  SYNCS.PHASECHK.TRANS64.TRYWAIT P0, [UR33+0x60], R3 ;  /* 0x00006003ff0075a7 */ /* 0x000ea40008001121 */
[----:B--2---:R-:W-:Y:S05]  /*1f00*/  @!P0 BRA `(.L_x_35) ;  /* 0x0000004c00548947 */ /* 0x004fea0003800000 */
.L_x_34:
[----:B------:R2:W-:Y:S01]  /*1f10*/  @!P3 SYNCS.ARRIVE.TRANS64 RZ, [UR33], R2 ;  /* 0x00000002ffffb9a7 */ /* 0x0005e20008000021 */
[----:B------:R-:W-:-:S04]  /*1f20*/  ULOP3.LUT UR5, UR23, 0x2, URZ, 0xfc, !UPT ;  /* 0x0000000217057892 */ /* 0x000fc8000f8efcff */
[----:B------:R-:W-:-:S09]  /*1f30*/  UISETP.NE.AND UP0, UPT, UR5, 0x2, UPT ;  /* 0x000000020500788c */ /* 0x000fd2000bf05270 */
[----:B------:R-:W-:Y:S05]  /*1f40*/  BRA.U UP0, `(.L_x_36) ;  /* 0x0000000100047547 */ /* 0x000fea000b800000 */
[----:B------:R-:W-:Y:S05]  /*1f50*/  BPT.TRAP 0x1 ;  /* 0x000000040000795c */ /* 0x000fea0000300000 */
.L_x_36:
[----:B------:R-:W-:Y:S04]  /*1f60*/  BSSY.RECONVERGENT B0, `(.L_x_37) ;  /* 0x0000003000007945 */ /* 0x000fe80003800200 */
[----:B------:R-:W-:Y:S05]  /*1f70*/  @P2 BRA `(.L_x_38) ;  /* 0x0000000000042947 */ /* 0x000fea0003800000 */
[----:B------:R-:W-:Y:S05]  /*1f80*/  BPT.TRAP 0x1 ;  /* 0x000000040000795c */ /* 0x000fea0000300000 */
.L_x_38:
[----:B------:R-:W-:Y:S05]  /*1f90*/  BSYNC.RECONVERGENT B0 ;  /* 0x0000000000007941 */ /* 0x000fea0003800200 */
.L_x_37:
        /* <DEDUP_REMOVED lines=11> */
[----:B-1----:R-:W-:Y:S01]  /*2050*/  SHF.L.U32 R0, R12, 0x1f, RZ ;  /* 0x0000001f0c007819 */ /* 0x002fe200000006ff */
[----:B------:R-:W-:Y:S02]  /*2060*/  UIADD3 UR6, UP1, UPT, UR38, 0x80, URZ ;  /* 0x0000008026067890 */ /* 0x000fe4000ff3e0ff */
[----:B------:R-:W-:Y:S01]  /*2070*/  ULEA UR8, UR8, UR13, 0x1 ;  /* 0x0000000d08087291 */ /* 0x000fe2000f8e08ff */
[----:B------:R3:W4:Y:S01]  /*2080*/  SYNCS.PHASECHK.TRANS64.TRYWAIT P0, [UR5+0x60], R0 ;  /* 0x00006000ff0075a7 */ /* 0x0007220008001105 */
        /* <DEDUP_REMOVED lines=16> */
[----:B------:R-:W-:Y:S01]  /*2190*/  UTMALDG.3D [UR32], [UR6], desc[UR30] ;  /* 0x00001e20060075b4 */ /* 0x000fe20008011000 */
[----:B------:R-:W-:Y:S01]  /*21a0*/  UMOV UR18, UR34 ;  /* 0x0000002200127c82 */ /* 0x000fe20008000000 */
[----:B------:R-:W-:Y:S01]  /*21b0*/  UMOV UR11, UR19 ;  /* 0x00000013000b7c82 */ /* 0x000fe20008000000 */
[----:B------:R-:W-:Y:S01]  /*21c0*/  UMOV UR12, UR36 ;  /* 0x00000024000c7c82 */ /* 0x000fe20008000000 */
[----:B------:R-:W-:Y:S01]  /*21d0*/  UMOV UR9, UR33 ;  /* 0x0000002100097c82 */ /* 0x000fe20008000000 */
[----:B------:R-:W-:Y:S01]  /*21e0*/  UMOV UR10, UR26 ;  /* 0x0000001a000a7c82 */ /* 0x000fe20008000000 */
[----:B------:R-:W-:Y:S01]  /*21f0*/  UTMALDG.3D [UR24], [UR6], desc[UR30] ;  /* 0x00001e18060075b4 */ /* 0x000fe20008011000 */
[----:B------:R-:W-:Y:S01]  /*2200*/  UTMALDG.3D.MULTICAST [UR16], [UR4], UR37, desc[UR30] ;  /* 0x00001e10040073b4 */ /* 0x000fe20008011825 */
[----:B------:R1:W-:Y:S02]  /*2210*/  UTMALDG.3D.MULTICAST [UR8], [UR4], UR37, desc[UR30] ;  /* 0x00001e08040073b4 */ /* 0x0003e40008011825 */
[----:B-1----:R-:W-:Y:S01]  /*2220*/  UMOV UR4, UR21 ;  /* 0x0000001500047c82 */ /* 0x002fe20008000000 */
[----:B---3--:R-:W-:Y:S05]  /*2230*/  BRA.U UP0, `(.L_x_39) ;  /* 0xfffffffd001c7547 */ /* 0x008fea000b83ffff */
.L_x_33:
[C---:B------:R-:W-:Y:S01]  /*2240*/  LEA R3, R11.reuse, UR13, 0x3 ;  /* 0x0000000d0b037c11 */ /* 0x040fe2000f8e18ff */
[----:B------:R-:W-:Y:S01]  /*2250*/  NOP ;  /* 0x0000000000007918 */ /* 0x000fe20000000000 */
[----:B-1----:R-:W-:Y:S02]  /*2260*/  SHF.L.U32 R0, R10, 0x1f, RZ ;  /* 0x0000001f0a007819 */ /* 0x002fe400000006ff */
[----:B------:R-:W-:Y:S02]  /*2270*/  LEA R5, R11, UR13, 0x4 ;  /* 0x0000000d0b057c11 */ /* 0x000fe4000f8e20ff */
[----:B--2-4-:R-:W1:Y:S02]  /*2280*/  SYNCS.PHASECHK.TRANS64.TRYWAIT P0, [R3+URZ+0xf0], R0 ;  /* 0x0000f000030075a7 */ /* 0x014e6400080011ff */
[----:B-1----:R-:W-:Y:S05]  /*2290*/  @!P0 BRA `(.L_x_40) ;  /* 0x0000004800888947 */ /* 0x002fea0003800000 */
.L_x_116:
[----:B------:R-:W2:Y:S01]  /*22a0*/  LDS.128 R4, [R5+0x180] ;  /* 0x0001800005047984 */ /* 0x000ea20000000c00 */
[----:B------:R-:W-:Y:S01]  /*22b0*/  UISETP.GE.AND UP0, UPT, UR41, 0x1, UPT ;  /* 0x000000012900788c */ /* 0x000fe2000bf06270 */
[----:B------:R-:W-:Y:S01]  /*22c0*/  @!PT LDS RZ, [RZ] ;  /* 0x00000000fffff984 */ /* 0x000fe20000000800 */
[----:B------:R-:W-:Y:S01]  /*22d0*/  @!PT LDS RZ, [RZ] ;  /* 0x00000000fffff984 */ /* 0x000fe20000000800 */
[----:B------:R-:W-:Y:S01]  /*22e0*/  @!PT LDS RZ, [RZ] ;  /* 0x00000000fffff984 */ /* 0x000fe20000000800 */
[----:B------:R-:W-:Y:S01]  /*22f0*/  @!PT LDS RZ, [RZ] ;  /* 0x00000000fffff984 */ /* 0x000fe20000000800 */
[----:B------:R3:W-:Y:S06]  /*2300*/  MEMBAR.ALL.CTA ;  /* 0x0000000000007992 */ /* 0x0007ec0000008000 */
[----:B---3--:R-:W3:Y:S01]  /*2310*/  FENCE.VIEW.ASYNC.S ;  /* 0x00000000000073c6 */ /* 0x008ee20000000000 */
[----:B--2---:R-:W-:-:S13]  /*2320*/  LOP3.LUT P0, RZ, R6, 0x1, RZ, 0xc0, !PT ;  /* 0x0000000106ff7812 */ /* 0x004fda000780c0ff */
[----:B---3--:R-:W-:Y:S01]  /*2330*/  VOTEU.ANY UP1, P0 ;  /* 0x0000000000ff7886 */ /* 0x008fe20000020100 */
[----:B------:R-:W-:-:S13]  /*2340*/  PLOP3.LUT P0, PT, PT, PT, UP1, 0x80, 0x8 ;  /* 0x000000000008781c */ /* 0x000fda0003f0f018 */
[----:B-1----:R-:W-:Y:S02]  /*2350*/  @P0 LOP3.LUT R0, R5, 0xffff, RZ, 0xc0, !PT ;  /* 0x0000ffff05000812 */ /* 0x002fe400078ec0ff */
[----:B------:R-:W-:Y:S02]  /*2360*/  @P0 MOV R2, R4 ;  /* 0x0000000400020202 */ /* 0x000fe40000000f00 */
[----:B------:R-:W-:Y:S01]  /*2370*/  @P0 R2UR UR5, R0 ;  /* 0x00000000000502ca */ /* 0x000fe200000e0000 */
[----:B------:R-:W-:Y:S01]  /*2380*/  VIADD R0, R3, 0x100 ;  /* 0x0000010003007836 */ /* 0x000fe20000000000 */
[----:B------:R-:W-:Y:S02]  /*2390*/  @P0 SHF.R.U32.HI R4, RZ, 0x10, R5 ;  /* 0x00000010ff040819 */ /* 0x000fe40000011605 */
[----:B------:R-:W-:Y:S02]  /*23a0*/  @P0 R2UR UR6, R2 ;  /* 0x00000000020602ca */ /* 0x000fe400000e0000 */
[----:B------:R-:W-:-:S02]  /*23b0*/  PRMT R0, RZ, 0x654, R0 ;  /* 0x00000654ff007816 */ /* 0x000fc40000000000 */
[----:B------:R-:W-:Y:S02]  /*23c0*/  @P0 R2UR UR4, R4 ;  /* 0x00000000040402ca */ /* 0x000fe400000e0000 */
[----:B------:R1:W-:Y:S03]  /*23d0*/  SYNCS.ARRIVE.TRANS64.RED.A1T0 RZ, [R0+URZ], RZ ;  /* 0x000000ff00ff79a7 */ /* 0x0003e600081004ff */
[----:B------:R-:W-:-:S04]  /*23e0*/  @UP1 UMOV UR40, UR5 ;  /* 0x0000000500281c82 */ /* 0x000fc80008000000 */
[----:B------:R-:W-:-:S04]  /*23f0*/  @UP1 UMOV UR42, UR6 ;  /* 0x00000006002a1c82 */ /* 0x000fc80008000000 */
[----:B------:R-:W-:Y:S01]  /*2400*/  @UP1 UMOV UR36, UR4 ;  /* 0x0000000400241c82 */ /* 0x000fe20008000000 */
[----:B------:R-:W-:Y:S05]  /*2410*/  BRA.U !UP0, `(.L_x_41) ;  /* 0x0000000108d47547 */ /* 0x000fea000b800000 */
[----:B------:R-:W2:Y:S01]  /*2420*/  LDCU.128 UR16, c[0x0][0xb10] ;  /* 0x00016200ff1077ac */ /* 0x000ea20008000c00 */
[----:B------:R-:W3:Y:S01]  /*2430*/  LDCU UR12, c[0x0][0xb20] ;  /* 0x00016400ff0c77ac */ /* 0x000ee20008000800 */
[----:B------:R-:W4:Y:S01]  /*2440*/  LDCU UR20, c[0x0][0xb0c] ;  /* 0x00016180ff1477ac */ /* 0x000f220008000800 */
[----:B------:R-:W1:Y:S01]  /*2450*/  LDCU.64 UR8, c[0x0][0xb28] ;  /* 0x00016500ff0877ac */ /* 0x000e620008000a00 */
[----:B------:R-:W-:Y:S02]  /*2460*/  UISETP.NE.AND UP3, UPT, UR41, 0x1, UPT ;  /* 0x000000012900788c */ /* 0x000fe4000bf65270 */
[----:B--2---:R-:W-:Y:S02]  /*2470*/  UIMAD.WIDE.U32 UR6, UR43, UR19, URZ ;  /* 0x000000132b0672a5 */ /* 0x004fe4000f8e00ff */
[----:B------:R-:W-:Y:S02]  /*2480*/  UIMAD.WIDE.U32 UR4, UR44, UR16, URZ ;  /* 0x000000102c0472a5 */ /* 0x000fe4000f8e00ff */
[----:B------:R-:W-:-:S02]  /*2490*/  UISETP.NE.AND UP0, UPT, UR18, 0x1, UPT ;  /* 0x000000011200788c */ /* 0x000fc4000bf05270 */
[----:B------:R-:W-:Y:S01]  /*24a0*/  UIMAD.WIDE.U32 UR24, UR40, UR19, URZ ;  /* 0x00000013281872a5 */ /* 0x000fe2000f8e00ff */
[----:B------:R-:W-:Y:S02]  /*24b0*/  UMOV UR6, UR7 ;  /* 0x0000000700067c82 */ /* 0x000fe40008000000 */
[----:B------:R-:W-:Y:S01]  /*24c0*/  UMOV UR4, UR5 ;  /* 0x0000000500047c82 */ /* 0x000fe20008000000 */
[----:B---3--:R-:W-:Y:S02]  /*24d0*/  USHF.R.U32.HI UR6, URZ, UR12, UR6 ;  /* 0x0000000cff067299 */ /* 0x008fe40008011606 */
[----:B----4-:R-:W-:Y:S02]  /*24e0*/  UISETP.NE.AND UP2, UPT, UR20, 0x1, UPT ;  /* 0x000000011400788c */ /* 0x010fe4000bf45270 */
[----:B------:R-:W-:Y:S02]  /*24f0*/  USHF.R.U32.HI UR4, URZ, UR17, UR4 ;  /* 0x00000011ff047299 */ /* 0x000fe40008011604 */
[----:B------:R-:W-:-:S02]  /*2500*/  USEL UR5, UR43, UR6, !UP0 ;  /* 0x000000062b057287 */ /* 0x000fc4000c000000 */
[----:B------:R-:W-:Y:S02]  /*2510*/  USEL UR6, UR44, UR4, !UP2 ;  /* 0x000000042c067287 */ /* 0x000fe4000d000000 */
[----:B-1----:R-:W-:Y:S01]  /*2520*/  UIMAD.WIDE.U32 UR10, UR5, UR8, URZ ;  /* 0x00000008050a72a5 */ /* 0x002fe2000f8e00ff */
[----:B------:R-:W-:Y:S01]  /*2530*/  UMOV UR4, UR25 ;  /* 0x0000001900047c82 */ /* 0x000fe20008000000 */
[----:B------:R-:W-:Y:S02]  /*2540*/  UIMAD.WIDE.U32 UR14, UR42, UR16, URZ ;  /* 0x000000102a0e72a5 */ /* 0x000fe4000f8e00ff */
[----:B------:R-:W-:-:S03]  /*2550*/  UIMAD.WIDE.U32 UR24, UR6, UR8, URZ ;  /* 0x00000008061872a5 */ /* 0x000fc6000f8e00ff */
[----:B------:R-:W-:Y:S01]  /*2560*/  UMOV UR10, UR11 ;  /* 0x0000000b000a7c82 */ /* 0x000fe20008000000 */
[----:B------:R-:W-:Y:S02]  /*2570*/  USHF.R.U32.HI UR4, URZ, UR12, UR4 ;  /* 0x0000000cff047299 */ /* 0x000fe40008011604 */
[----:B------:R-:W-:Y:S01]  /*2580*/  @UP3 USHF.R.U32.HI UR5, URZ, UR9, UR10 ;  /* 0x00000009ff053299 */ /* 0x000fe2000801160a */
[----:B------:R-:W-:Y:S01]  /*2590*/  UMOV UR14, UR15 ;  /* 0x0000000f000e7c82 */ /* 0x000fe20008000000 */
[----:B------:R-:W-:Y:S01]  /*25a0*/  UMOV UR24, UR25 ;  /* 0x0000001900187c82 */ /* 0x000fe20008000000 */
[----:B------:R-:W-:Y:S02]  /*25b0*/  USHF.R.U32.HI UR17, URZ, UR17, UR14 ;  /* 0x00000011ff117299 */ /* 0x000fe4000801160e */
[----:B------:R-:W-:Y:S02]  /*25c0*/  USEL UR4, UR40, UR4, !UP0 ;  /* 0x0000000428047287 */ /* 0x000fe4000c000000 */
[----:B------:R-:W-:-:S02]  /*25d0*/  @UP3 USHF.R.U32.HI UR6, URZ, UR9, UR24 ;  /* 0x00000009ff063299 */ /* 0x000fc40008011618 */
[----:B------:R-:W-:Y:S02]  /*25e0*/  UIMAD UR7, UR41, UR5, URZ ;  /* 0x00000005290772a4 */ /* 0x000fe4000f8e02ff */
[----:B------:R-:W-:Y:S02]  /*25f0*/  USEL UR5, UR42, UR17, !UP2 ;  /* 0x000000112a057287 */ /* 0x000fe4000d000000 */
[----:B------:R-:W-:Y:S02]  /*2600*/  UIMAD UR10, UR41, UR6, URZ ;  /* 0x00000006290a72a4 */ /* 0x000fe4000f8e02ff */
[----:B------:R-:W-:Y:S02]  /*2610*/  UISETP.GE.AND UP0, UPT, UR4, UR7, UPT ;  /* 0x000000070400728c */ /* 0x000fe4000bf06270 */
[----:B------:R-:W-:Y:S02]  /*2620*/  UIMAD.WIDE.U32 UR14, UR4, UR8, URZ ;  /* 0x00000008040e72a5 */ /* 0x000fe4000f8e00ff */
[----:B------:R-:W-:-:S02]  /*2630*/  UISETP.GE.OR UP0, UPT, UR5, UR10, UP0 ;  /* 0x0000000a0500728c */ /* 0x000fc40008706670 */
[----:B------:R-:W-:Y:S02]  /*2640*/  UIMAD.WIDE.U32 UR10, UR5, UR8, URZ ;  /* 0x00000008050a72a5 */ /* 0x000fe4000f8e00ff */
[----:B------:R-:W-:Y:S01]  /*2650*/  UIADD3 UR12, UPT, UPT, -UR4, URZ, URZ ;  /* 0x000000ff040c7290 */ /* 0x000fe2000fffe1ff */
[----:B------:R-:W-:Y:S01]  /*2660*/  UMOV UR8, UR15 ;  /* 0x0000000f00087c82 */ /* 0x000fe20008000000 */
[----:B------:R-:W-:Y:S02]  /*2670*/  UIADD3 UR10, UPT, UPT, -UR5, URZ, URZ ;  /* 0x000000ff050a7290 */ /* 0x000fe4000fffe1ff */
[----:B------:R-:W-:-:S03]  /*2680*/  USHF.R.U32.HI UR8, URZ, UR9, UR8 ;  /* 0x00000009ff087299 */ /* 0x000fc60008011608 */
[----:B------:R-:W-:Y:S01]  /*2690*/  @!UP0 UMOV UR7, UR11 ;  /* 0x0000000b00078c82 */ /* 0x000fe20008000000 */
[----:B------:R-:W-:Y:S02]  /*26a0*/  UIMAD UR12, UR18, UR12, UR40 ;  /* 0x0000000c120c72a4 */ /* 0x000fe4000f8e0228 */
[----:B------:R-:W-:Y:S02]  /*26b0*/  USEL UR8, UR4, UR8, !UP3 ;  /* 0x0000000804087287 */ /* 0x000fe4000d800000 */
[----:B------:R-:W-:Y:S02]  /*26c0*/  @!UP0 USHF.R.U32.HI UR7, URZ, UR9, UR7 ;  /* 0x00000009ff078299 */ /* 0x000fe40008011607 */
[----:B------:R-:W-:Y:S02]  /*26d0*/  UIADD3 UR9, UPT, UPT, -UR8, URZ, URZ ;  /* 0x000000ff08097290 */ /* 0x000fe4000fffe1ff */
[----:B------:R-:W-:Y:S02]  /*26e0*/  @!UP0 USEL UR7, UR5, UR7, !UP3 ;  /* 0x0000000705078287 */ /* 0x000fe4000d800000 */
[----:B------:R-:W-:-:S02]  /*26f0*/  UIMAD UR9, UR41, UR9, UR4 ;  /* 0x00000009290972a4 */ /* 0x000fc4000f8e0204 */
[----:B------:R-:W-:Y:S02]  /*2700*/  @!UP0 UIADD3 UR8, UPT, UPT, UR8, -UR7, URZ ;  /* 0x8000000708088290 */ /* 0x000fe4000fffe0ff */
[----:B------:R-:W-:Y:S02]  /*2710*/  @!UP0 UIMAD UR7, UR9, UR6, UR7 ;  /* 0x00000006090782a4 */ /* 0x000fe4000f8e0207 */
[----:B------:R-:W-:Y:S02]  /*2720*/  @!UP0 UIMAD UR4, UR41, UR8, UR5 ;  /* 0x00000008290482a4 */ /* 0x000fe4000f8e0205 */
[----:B------:R-:W-:Y:S02]  /*2730*/  UIMAD UR6, UR20, UR10, UR42 ;  /* 0x0000000a140672a4 */ /* 0x000fe4000f8e022a */
[----:B------:R-:W-:Y:S01]  /*2740*/  UIMAD UR40, UR4, UR18, UR12 ;  /* 0x00000012042872a4 */ /* 0x000fe2000f8e020c */
[----:B------:R-:W-:Y:S02]  /*2750*/  @!UP0 UMOV UR5, UR7 ;  /* 0x0000000700058c82 */ /* 0x000fe40008000000 */
[----:B------:R-:W-:-:S12]  /*2760*/  UIMAD UR42, UR5, UR20, UR6 ;  /* 0x00000014052a72a4 */ /* 0x000fd8000f8e0206 */
.L_x_41:
[----:B------:R-:W2:Y:S02]  /*2770*/  LDCU UR4, c[0x0][0xb30] ;  /* 0x00016600ff0477ac */ /* 0x000ea40008000800 */
[----:B--2---:R-:W-:-:S09]  /*2780*/  UISETP.NE.AND UP0, UPT, UR4, 0x1, UPT ;  /* 0x000000010400788c */ /* 0x004fd2000bf05270 */
[----:B------:R-:W-:Y:S05]  /*2790*/  BRA.U UP0, `(.L_x_42) ;  /* 0x0000000100447547 */ /* 0x000fea000b800000 */
[----:B------:R-:W2:Y:S01]  /*27a0*/  LDCU.128 UR8, c[0x0][0xb10] ;  /* 0x00016200ff0877ac */ /* 0x000ea20008000c00 */
[----:B------:R-:W3:Y:S01]  /*27b0*/  LDCU UR12, c[0x0][0xb0c] ;  /* 0x00016180ff0c77ac */ /* 0x000ee20008000800 */
[----:B------:R-:W4:Y:S01]  /*27c0*/  LDCU UR14, c[0x0][0xb20] ;  /* 0x00016400ff0e77ac */ /* 0x000f220008000800 */
[----:B--2---:R-:W-:Y:S02]  /*27d0*/  UIMAD.WIDE.U32 UR6, UR42, UR8, URZ ;  /* 0x000000082a0672a5 */ /* 0x004fe4000f8e00ff */
[----:B------:R-:W-:Y:S02]  /*27e0*/  UIMAD.WIDE.U32 UR4, UR40, UR11, URZ ;  /* 0x0000000b280472a5 */ /* 0x000fe4000f8e00ff */
[----:B---3--:R-:W-:Y:S02]  /*27f0*/  UISETP.NE.AND UP2, UPT, UR12, 0x1, UPT ;  /* 0x000000010c00788c */ /* 0x008fe4000bf45270 */
[----:B------:R-:W-:Y:S01]  /*2800*/  UISETP.NE.AND UP0, UPT, UR10, 0x1, UPT ;  /* 0x000000010a00788c */ /* 0x000fe2000bf05270 */
[----:B------:R-:W-:-:S02]  /*2810*/  UMOV UR6, UR7 ;  /* 0x0000000700067c82 */ /* 0x000fc40008000000 */
[----:B------:R-:W-:Y:S01]  /*2820*/  UMOV UR4, UR5 ;  /* 0x0000000500047c82 */ /* 0x000fe20008000000 */
[----:B------:R-:W-:Y:S02]  /*2830*/  USHF.R.U32.HI UR9, URZ, UR9, UR6 ;  /* 0x00000009ff097299 */ /* 0x000fe40008011606 */
[----:B----4-:R-:W-:Y:S02]  /*2840*/  USHF.R.U32.HI UR4, URZ, UR14, UR4 ;  /* 0x0000000eff047299 */ /* 0x010fe40008011604 */
[----:B------:R-:W-:Y:S02]  /*2850*/  USEL UR5, UR42, UR9, !UP2 ;  /* 0x000000092a057287 */ /* 0x000fe4000d000000 */
[----:B------:R-:W-:-:S04]  /*2860*/  USEL UR4, UR40, UR4, !UP0 ;  /* 0x0000000428047287 */ /* 0x000fc8000c000000 */
[----:B------:R-:W-:Y:S02]  /*2870*/  UIADD3 UR6, UPT, UPT, UR5, -UR4, URZ ;  /* 0x8000000405067290 */ /* 0x000fe4000fffe0ff */
[----:B------:R-:W-:Y:S02]  /*2880*/  UIADD3 UR4, UPT, UPT, -UR5, UR4, URZ ;  /* 0x0000000405047290 */ /* 0x000fe4000fffe1ff */
[----:B------:R-:W-:Y:S02]  /*2890*/  UIMAD UR40, UR6, UR10, UR40 ;  /* 0x0000000a062872a4 */ /* 0x000fe4000f8e0228 */
[----:B------:R-:W-:-:S12]  /*28a0*/  UIMAD UR42, UR4, UR12, UR42 ;  /* 0x0000000c042a72a4 */ /* 0x000fd8000f8e022a */
.L_x_42:
[----:B------:R-:W-:Y:S01]  /*28b0*/  VIADD R11, R11, 0x1 ;  /* 0x000000010b0b7836 */ /* 0x000fe20000000000 */
[----:B------:R-:W-:Y:S02]  /*28c0*/  R2UR UR5, R32 ;  /* 0x00000000200572ca */ /* 0x000fe400000e0000 */
[----:B------:R-:W-:Y:S02]  /*28d0*/  R2UR UR4, R31 ;  /* 0x000000001f0472ca */ /* 0x000fe400000e0000 */
[C---:B------:R-:W-:Y:S02]  /*28e0*/  ISETP.NE.AND P0, PT, R11.reuse, 0x2, PT ;  /* 0x000000020b00780c */ /* 0x040fe40003f05270 */
[----:B------:R-:W-:Y:S02]  /*28f0*/  PLOP3.LUT P1, PT, PT, PT, PT, 0x80, 0x8 ;  /* 0x000000000008781c */ /* 0x000fe40003f2f070 */
[----:B------:R-:W-:Y:S02]  /*2900*/  SEL R3, RZ, 0x1, P0 ;  /* 0x00000001ff037807 */ /* 0x000fe40000000000 */
[----:B------:R-:W-:-:S02]  /*2910*/  SEL R11, R11, RZ, P0 ;  /* 0x000000ff0b0b7207 */ /* 0x000fc40000000000 */
[----:B------:R-:W-:Y:S01]  /*2920*/  LOP3.LUT R10, R10, R3, RZ, 0x3c, !PT ;  /* 0x000000030a0a7212 */ /* 0x000fe200078e3cff */
[----:B------:R-:W-:Y:S02]  /*2930*/  UIADD3 UR51, UPT, UPT, UR42, UR5, URZ ;  /* 0x000000052a337290 */ /* 0x000fe4000fffe0ff */
[----:B------:R-:W-:Y:S01]  /*2940*/  UIADD3 UR50, UPT, UPT, UR40, UR4, URZ ;  /* 0x0000000428327290 */ /* 0x000fe2000fffe0ff */
[----:B------:R-:W-:Y:S11]  /*2950*/  BRA.U UP1, `(.L_x_43) ;  /* 0xffffffed01dc7547 */ /* 0x000ff6000b83ffff */
[----:B------:R-:W-:Y:S01]  /*2960*/  UIADD3 UR13, UPT, UPT, UR13, 0x60, URZ ;  /* 0x000000600d0d7890 */ /* 0x000fe2000fffe0ff */
[----:B------:R-:W-:-:S03]  /*2970*/  SHF.L.U32 R3, R12, 0x1f, RZ ;  /* 0x0000001f0c037819 */ /* 0x000fc600000006ff */
[----:B------:R-:W-:-:S09]  /*2980*/  ULEA UR4, UR21, UR13, 0x3 ;  /* 0x0000000d15047291 */ /* 0x000fd2000f8e18ff */
[----:B------:R-:W2:Y:S02]  /*2990*/  SYNCS.PHASECHK.TRANS64.TRYWAIT P0, [UR4], R3 ;  /* 0x00000003ff0075a7 */ /* 0x000ea40008001104 */
[----:B--2---:R-:W-:Y:S05]  /*29a0*/  @!P0 BRA `(.L_x_44) ;  /* 0x0000004000d88947 */ /* 0x004fea0003800000 */
.L_x_118:
[----:B------:R-:W-:-:S04]  /*29b0*/  UIADD3 UR4, UPT, UPT, UR21, 0x1, URZ ;  /* 0x0000000115047890 */ /* 0x000fc8000fffe0ff */
[----:B------:R-:W-:-:S04]  /*29c0*/  UISETP.NE.AND UP0, UPT, UR4, 0xc, UPT ;  /* 0x0000000c0400788c */ /* 0x000fc8000bf05270 */
[----:B------:R-:W-:Y:S02]  /*29d0*/  USEL UR6, URZ, 0x1, UP0 ;  /* 0x00000001ff067887 */ /* 0x000fe40008000000 */
[----:B------:R-:W-:-:S04]  /*29e0*/  USEL UR4, UR4, URZ, UP0 ;  /* 0x000000ff04047287 */ /* 0x000fc80008000000 */
[----:B------:R-:W-:Y:S01]  /*29f0*/  ULEA UR5, UR4, UR13, 0x3 ;  /* 0x0000000d04057291 */ /* 0x000fe2000f8e18ff */
[----:B------:R-:W-:-:S04]  /*2a00*/  LOP3.LUT R2, R12, UR6, RZ, 0x3c, !PT ;  /* 0x000000060c027c12 */ /* 0x000fc8000f8e3cff */
[----:B-1----:R-:W-:-:S04]  /*2a10*/  SHF.L.U32 R3, R2, 0x1f, RZ ;  /* 0x0000001f02037819 */ /* 0x002fc800000006ff */
[----:B------:R-:W1:Y:S02]  /*2a20*/  SYNCS.PHASECHK.TRANS64.TRYWAIT P0, [UR5], R3 ;  /* 0x00000003ff0075a7 */ /* 0x000e640008001105 */
[----:B-1----:R-:W-:Y:S05]  /*2a30*/  @!P0 BRA `(.L_x_45) ;  /* 0x0000004000cc8947 */ /* 0x002fea0003800000 */
.L_x_120:
        /* <DEDUP_REMOVED lines=9> */
.L_x_122:
        /* <DEDUP_REMOVED lines=9> */
.L_x_124:
        /* <DEDUP_REMOVED lines=9> */
.L_x_126:
        /* <DEDUP_REMOVED lines=9> */
.L_x_128:
        /* <DEDUP_REMOVED lines=9> */
.L_x_130:
        /* <DEDUP_REMOVED lines=9> */
.L_x_132:
        /* <DEDUP_REMOVED lines=9> */
.L_x_134:
        /* <DEDUP_REMOVED lines=9> */
.L_x_136:
        /* <DEDUP_REMOVED lines=9> */
.L_x_138:
[----:B------:R-:W-:-:S04]  /*2f50*/  UIADD3 UR4, UPT, UPT, UR4, 0x1, URZ ;  /* 0x0000000104047890 */ /* 0x000fc8000fffe0ff */
[----:B------:R-:W-:-:S04]  /*2f60*/  UISETP.NE.AND UP0, UPT, UR4, 0xc, UPT ;  /* 0x0000000c0400788c */ /* 0x000fc8000bf05270 */
[----:B------:R-:W-:Y:S02]  /*2f70*/  USEL UR5, URZ, 0x1, UP0 ;  /* 0x00000001ff057887 */ /* 0x000fe40008000000 */
[----:B------:R-:W-:-:S04]  /*2f80*/  USEL UR4, UR4, URZ, UP0 ;  /* 0x000000ff04047287 */ /* 0x000fc80008000000 */
[----:B------:R-:W-:Y:S01]  /*2f90*/  ULEA UR4, UR4, UR13, 0x3 ;  /* 0x0000000d04047291 */ /* 0x000fe2000f8e18ff */
[----:B-1----:R-:W-:-:S04]  /*2fa0*/  LOP3.LUT R3, R2, UR5, RZ, 0x3c, !PT ;  /* 0x0000000502037c12 */ /* 0x002fc8000f8e3cff */
[----:B------:R-:W-:Y:S01]  /*2fb0*/  SHF.L.U32 R3, R3, 0x1f, RZ ;  /* 0x0000001f03037819 */ /* 0x000fe200000006ff */
[----:B------:R-:W-:-:S07]  /*2fc0*/  IMAD.U32 R0, RZ, RZ, UR4 ;  /* 0x00000004ff007e24 */ /* 0x000fce000f8e00ff */
.L_x_55:
[----:B-1----:R1:W2:Y:S02]  /*2fd0*/  SYNCS.PHASECHK.TRANS64.TRYWAIT P0, [R0+URZ], R3 ;  /* 0x00000003000075a7 */ /* 0x0022a400080011ff */
[----:B--2---:R-:W-:Y:S05]  /*2fe0*/  @!P0 NANOSLEEP.SYNCS 0x989680 ;  /* 0x009896800000895d */ /* 0x004fea0003900000 */
[----:B------:R-:W2:Y:S02]  /*2ff0*/  @!P0 SYNCS.PHASECHK.TRANS64 P0, [R0+URZ], R3 ;  /* 0x00000003000085a7 */ /* 0x000ea400080010ff */
[----:B--2---:R-:W-:Y:S05]  /*3000*/  @P0 EXIT ;  /* 0x000000000000094d */ /* 0x004fea0003800000 */
[----:B------:R-:W-:Y:S05]  /*3010*/  BRA `(.L_x_55) ;  /* 0xfffffffc00ec7947 */ /* 0x000fea000383ffff */
.L_x_23:
[----:B------:R-:W-:-:S04]  /*3020*/  UISETP.NE.AND UP0, UPT, UR46, URZ, UPT ;  /* 0x000000ff2e00728c */ /* 0x000fc8000bf05270 */
[----:B------:R-:W-:-:S09]  /*3030*/  UISETP.NE.OR UP0, UPT, UR18, 0x1, UP0 ;  /* 0x000000011200788c */ /* 0x000fd20008705670 */
[----:B------:R-:W-:Y:S05]  /*3040*/  BRA.U UP0, `(.L_x_56) ;  /* 0x0000000500487547 */ /* 0x000fea000b800000 */
[----:B------:R-:W-:Y:S01]  /*3050*/  ISETP.GE.U32.AND P2, PT, R0, 0x2, PT ;  /* 0x000000020000780c */ /* 0x000fe20003f46070 */
[----:B------:R-:W-:Y:S01]  /*3060*/  IMAD.MOV.U32 R12, RZ, RZ, 0x1 ;  /* 0x00000001ff0c7424 */ /* 0x000fe200078e00ff */
[----:B------:R-:W-:Y:S02]  /*3070*/  CS2R R10, SRZ ;  /* 0x00000000000a7805 */ /* 0x000fe4000001ff00 */
[----:B------:R-:W-:Y:S01]  /*3080*/  CS2R R8, SRZ ;  /* 0x0000000000087805 */ /* 0x000fe2000001ff00 */
[----:B------:R-:W-:Y:S01]  /*3090*/  UMOV UR6, 0x400 ;  /* 0x0000040000067882 */ /* 0x000fe20000000000 */
[----:B------:R-:W-:Y:S01]  /*30a0*/  UMOV UR5, URZ ;  /* 0x000000ff00057c82 */ /* 0x000fe20008000000 */
[----:B------:R-:W-:-:S12]  /*30b0*/  ULEA UR6, UR46, UR6, 0x18 ;  /* 0x000000062e067291 */ /* 0x000fd8000f8ec0ff */
.L_x_60:
[----:B------:R-:W-:Y:S02]  /*30c0*/  LEA R2, R8, UR6, 0x3 ;  /* 0x0000000608027c11 */ /* 0x000fe4000f8e18ff */
[----:B------:R-:W-:-:S03]  /*30d0*/  SHF.L.U32 R5, R9, 0x1f, RZ ;  /* 0x0000001f09057819 */ /* 0x000fc600000006ff */
[----:B------:R-:W-:Y:S01]  /*30e0*/  VIADD R4, R2, 0x160 ;  /* 0x0000016002047836 */ /* 0x000fe20000000000 */
[----:B------:R-:W2:Y:S02]  /*30f0*/  SYNCS.PHASECHK.TRANS64.TRYWAIT P0, [R2+URZ+0x150], R5 ;  /* 0x00015005020075a7 */ /* 0x000ea400080011ff */
[----:B--2---:R-:W-:Y:S05]  /*3100*/  @!P0 BRA `(.L_x_57) ;  /* 0x0000004000088947 */ /* 0x004fea0003800000 */
.L_x_139:
[----:B------:R-:W-:Y:S01]  /*3110*/  ULEA UR4, UR5, UR6, 0x3 ;  /* 0x0000000605047291 */ /* 0x000fe2000f8e18ff */
[----:B------:R-:W-:Y:S02]  /*3120*/  PRMT R4, RZ, 0x654, R4 ;  /* 0x00000654ff047816 */ /* 0x000fe40000000004 */
[----:B--2---:R-:W-:Y:S01]  /*3130*/  SHF.L.U32 R5, R12, 0x1f, RZ ;  /* 0x0000001f0c057819 */ /* 0x004fe200000006ff */
[----:B------:R-:W-:Y:S01]  /*3140*/  UIADD3 UR7, UPT, UPT, UR4, 0xf0, URZ ;  /* 0x000000f004077890 */ /* 0x000fe2000fffe0ff */
[----:B------:R2:W-:Y:S05]  /*3150*/  SYNCS.ARRIVE.TRANS64.RED.A1T0 RZ, [R4+URZ], RZ ;  /* 0x000000ff04ff79a7 */ /* 0x0005ea00081004ff */
[----:B------:R-:W-:Y:S01]  /*3160*/  IMAD.U32 R7, RZ, RZ, UR7 ;  /* 0x00000007ff077e24 */ /* 0x000fe2000f8e00ff */
[----:B------:R-:W3:Y:S04]  /*3170*/  SYNCS.PHASECHK.TRANS64.TRYWAIT P0, [UR4+0x100], R5 ;  /* 0x00010005ff0075a7 */ /* 0x000ee80008001104 */
[----:B------:R-:W-:Y:S01]  /*3180*/  PRMT R6, R0, 0x654, R7 ;  /* 0x0000065400067816 */ /* 0x000fe20000000007 */
[----:B--2---:R-:W-:Y:S01]  /*3190*/  @!P2 IMAD.MOV.U32 R4, RZ, RZ, 0x10 ;  /* 0x00000010ff04a424 */ /* 0x004fe200078e00ff */
[----:B---3--:R-:W-:Y:S06]  /*31a0*/  @!P0 BRA `(.L_x_58) ;  /* 0x0000003c00f48947 */ /* 0x008fec0003800000 */
.L_x_141:
[----:B------:R-:W-:Y:S01]  /*31b0*/  ULEA UR8, UR5, UR6, 0x4 ;  /* 0x0000000605087291 */ /* 0x000fe2000f8e20ff */
[----:B------:R-:W-:Y:S01]  /*31c0*/  SEL R3, R6, R3, !P2 ;  /* 0x0000000306037207 */ /* 0x000fe20005000000 */
[----:B------:R-:W-:Y:S01]  /*31d0*/  UIADD3 UR9, UPT, UPT, UR4, 0xf0, URZ ;  /* 0x000000f004097890 */ /* 0x000fe2000fffe0ff */
[----:B--2---:R-:W-:Y:S01]  /*31e0*/  LEA R2, R11, UR6, 0x3 ;  /* 0x000000060b027c11 */ /* 0x004fe2000f8e18ff */
[----:B------:R-:W-:Y:S01]  /*31f0*/  UIADD3 UR8, UPT, UPT, UR8, 0x180, URZ ;  /* 0x0000018008087890 */ /* 0x000fe2000fffe0ff */
[----:B------:R-:W-:Y:S01]  /*3200*/  SHF.L.U32 R5, R10, 0x1f, RZ ;  /* 0x0000001f0a057819 */ /* 0x000fe200000006ff */
[----:B------:R2:W-:Y:S01]  /*3210*/  @!P2 SYNCS.ARRIVE.TRANS64.RED RZ, [R3+URZ], R4 ;  /* 0x0000000403ffa9a7 */ /* 0x0005e200080004ff */
[----:B------:R-:W-:Y:S01]  /*3220*/  UIADD3 UR4, UPT, UPT, UR5, 0x1, URZ ;  /* 0x0000000105047890 */ /* 0x000fe2000fffe0ff */
[----:B------:R-:W-:-:S03]  /*3230*/  VIADD R8, R8, 0x1 ;  /* 0x0000000108087836 */ /* 0x000fc60000000000 */
[----:B------:R-:W-:Y:S02]  /*3240*/  UISETP.NE.AND UP0, UPT, UR4, 0x2, UPT ;  /* 0x000000020400788c */ /* 0x000fe4000bf05270 */
[----:B------:R-:W-:Y:S06]  /*3250*/  UGETNEXTWORKID.BROADCAST [UR8], [UR9] ;  /* 0x00000000080073ca */ /* 0x000fec0008000100 */
[----:B------:R-:W-:Y:S01]  /*3260*/  USEL UR7, URZ, 0x1, UP0 ;  /* 0x00000001ff077887 */ /* 0x000fe20008000000 */
[----:B------:R-:W-:Y:S01]  /*3270*/  ISETP.NE.AND P0, PT, R8, 0x2, PT ;  /* 0x000000020800780c */ /* 0x000fe20003f05270 */
[----:B------:R-:W-:Y:S01]  /*3280*/  USEL UR5, UR4, URZ, UP0 ;  /* 0x000000ff04057287 */ /* 0x000fe20008000000 */
[----:B------:R-:W3:Y:S03]  /*3290*/  SYNCS.PHASECHK.TRANS64.TRYWAIT P1, [R2+URZ+0xf0], R5 ;  /* 0x0000f005020075a7 */ /* 0x000ee600080211ff */
[----:B------:R-:W-:Y:S01]  /*32a0*/  LOP3.LUT R12, R12, UR7, RZ, 0x3c, !PT ;  /* 0x000000070c0c7c12 */ /* 0x000fe2000f8e3cff */
[----:B--23--:R-:W-:Y:S07]  /*32b0*/  @!P1 BRA `(.L_x_59) ;  /* 0x0000003c00c89947 */ /* 0x00cfee0003800000 */
.L_x_142:
[C---:B------:R-:W-:Y:S01]  /*32c0*/  LEA R4, R11.reuse, UR6, 0x4 ;  /* 0x000000060b047c11 */ /* 0x040fe2000f8e20ff */
[----:B--2---:R-:W-:Y:S01]  /*32d0*/  VIADD R2, R2, 0x100 ;  /* 0x0000010002027836 */ /* 0x004fe20000000000 */
[----:B------:R-:W-:Y:S01]  /*32e0*/  SEL R8, R8, RZ, P0 ;  /* 0x000000ff08087207 */ /* 0x000fe20000000000 */
[----:B------:R-:W-:-:S03]  /*32f0*/  VIADD R11, R11, 0x1 ;  /* 0x000000010b0b7836 */ /* 0x000fc60000000000 */
[----:B------:R-:W2:Y:S01]  /*3300*/  LDS.128 R4, [R4+0x180] ;  /* 0x0001800004047984 */ /* 0x000ea20000000c00 */
[----:B------:R-:W-:Y:S02]  /*3310*/  PRMT R2, RZ, 0x654, R2 ;  /* 0x00000654ff027816 */ /* 0x000fe40000000002 */
[C---:B------:R-:W-:Y:S01]  /*3320*/  ISETP.NE.AND P1, PT, R11.reuse, 0x2, PT ;  /* 0x000000020b00780c */ /* 0x040fe20003f25270 */
[----:B------:R-:W-:Y:S01]  /*3330*/  @!PT LDS RZ, [RZ] ;  /* 0x00000000fffff984 */ /* 0x000fe20000000800 */
[----:B------:R-:W-:Y:S01]  /*3340*/  @!PT LDS RZ, [RZ] ;  /* 0x00000000fffff984 */ /* 0x000fe20000000800 */
[----:B------:R-:W-:Y:S01]  /*3350*/  @!PT LDS RZ, [RZ] ;  /* 0x00000000fffff984 */ /* 0x000fe20000000800 */
[----:B------:R-:W-:Y:S01]  /*3360*/  @!PT LDS RZ, [RZ] ;  /* 0x00000000fffff984 */ /* 0x000fe20000000800 */
[----:B------:R3:W-:Y:S06]  /*3370*/  MEMBAR.ALL.CTA ;  /* 0x0000000000007992 */ /* 0x0007ec0000008000 */
[----:B---3--:R-:W3:Y:S01]  /*3380*/  FENCE.VIEW.ASYNC.S ;  /* 0x00000000000073c6 */ /* 0x008ee20000000000 */
[----:B------:R-:W-:Y:S01]  /*3390*/  SEL R11, R11, RZ, P1 ;  /* 0x000000ff0b0b7207 */ /* 0x000fe20000800000 */
[----:B---3--:R3:W-:Y:S01]  /*33a0*/  SYNCS.ARRIVE.TRANS64.RED.A1T0 RZ, [R2+URZ], RZ ;  /* 0x000000ff02ff79a7 */ /* 0x0087e200081004ff */
[----:B--2---:R-:W-:-:S02]  /*33b0*/  LOP3.LUT P3, RZ, R6, 0x1, RZ, 0xc0, !PT ;  /* 0x0000000106ff7812 */ /* 0x004fc4000786c0ff */
[----:B------:R-:W-:-:S04]  /*33c0*/  SEL R5, RZ, 0x1, P1 ;  /* 0x00000001ff057807 */ /* 0x000fc80000800000 */
[----:B------:R-:W-:Y:S02]  /*33d0*/  LOP3.LUT R10, R10, R5, RZ, 0x3c, !PT ;  /* 0x000000050a0a7212 */ /* 0x000fe400078e3cff */
[----:B---3--:R-:W-:-:S04]  /*33e0*/  SEL R2, RZ, 0x1, P0 ;  /* 0x00000001ff027807 */ /* 0x008fc80000000000 */
[----:B------:R-:W-:Y:S01]  /*33f0*/  LOP3.LUT R9, R9, R2, RZ, 0x3c, !PT ;  /* 0x0000000209097212 */ /* 0x000fe200078e3cff */
[----:B------:R-:W-:Y:S06]  /*3400*/  @P3 BRA `(.L_x_60) ;  /* 0xfffffffc002c3947 */ /* 0x000fec000383ffff */
[----:B------:R-:W-:Y:S01]  /*3410*/  ULEA UR4, UR5, UR6, 0x3 ;  /* 0x0000000605047291 */ /* 0x000fe2000f8e18ff */
[----:B------:R-:W-:-:S08]  /*3420*/  SHF.L.U32 R3, R12, 0x1f, RZ ;  /* 0x0000001f0c037819 */ /* 0x000fd000000006ff */
[----:B------:R-:W2:Y:S02]  /*3430*/  SYNCS.PHASECHK.TRANS64 P0, [UR4+0x100], R3 ;  /* 0x00010003ff0075a7 */ /* 0x000ea40008001004 */
[----:B--2---:R-:W-:Y:S05]  /*3440*/  @P0 BRA `(.L_x_61) ;  /* 0x0000000000080947 */ /* 0x004fea0003800000 */
[----:B------:R-:W2:Y:S02]  /*3450*/  SYNCS.PHASECHK.TRANS64.TRYWAIT P0, [UR4+0x100], R3 ;  /* 0x00010003ff0075a7 */ /* 0x000ea40008001104 */
[----:B--2---:R-:W-:Y:S05]  /*3460*/  @!P0 BRA `(.L_x_62) ;  /* 0x0000003c00708947 */ /* 0x004fea0003800000 */
.L_x_61:
[----:B------:R-:W-:-:S04]  /*3470*/  UIADD3 UR7, UPT, UPT, UR5, 0x1, URZ ;  /* 0x0000000105077890 */ /* 0x000fc8000fffe0ff */
[----:B------:R-:W-:-:S04]  /*3480*/  UISETP.NE.AND UP0, UPT, UR7, 0x2, UPT ;  /* 0x000000020700788c */ /* 0x000fc8000bf05270 */
[----:B------:R-:W-:Y:S02]  /*3490*/  USEL UR8, URZ, 0x1, UP0 ;  /* 0x00000001ff087887 */ /* 0x000fe40008000000 */
[----:B------:R-:W-:-:S04]  /*34a0*/  USEL UR7, UR7, URZ, UP0 ;  /* 0x000000ff07077287 */ /* 0x000fc80008000000 */
[----:B------:R-:W-:Y:S01]  /*34b0*/  ULEA UR7, UR7, UR6, 0x3 ;  /* 0x0000000607077291 */ /* 0x000fe2000f8e18ff */
[----:B--2---:R-:W-:-:S04]  /*34c0*/  LOP3.LUT R3, R12, UR8, RZ, 0x3c, !PT ;  /* 0x000000080c037c12 */ /* 0x004fc8000f8e3cff */
[----:B------:R-:W-:-:S04]  /*34d0*/  SHF.L.U32 R0, R3, 0x1f, RZ ;  /* 0x0000001f03007819 */ /* 0x000fc800000006ff */
[----:B------:R-:W2:Y:S02]  /*34e0*/  SYNCS.PHASECHK.TRANS64 P0, [UR7+0x100], R0 ;  /* 0x00010000ff0075a7 */ /* 0x000ea40008001007 */
[----:B-12---:R-:W-:Y:S05]  /*34f0*/  @P0 EXIT ;  /* 0x000000000000094d */ /* 0x006fea0003800000 */
[----:B------:R-:W-:Y:S02]  /*3500*/  SHF.L.U32 R3, R3, 0x1f, RZ ;  /* 0x0000001f03037819 */ /* 0x000fe400000006ff */
[----:B------:R-:W-:-:S07]  /*3510*/  MOV R0, UR7 ;  /* 0x0000000700007c02 */ /* 0x000fce0008000f00 */
.L_x_63:
[----:B-1----:R1:W2:Y:S02]  /*3520*/  SYNCS.PHASECHK.TRANS64.TRYWAIT P0, [R0+URZ+0x100], R3 ;  /* 0x00010003000075a7 */ /* 0x0022a400080011ff */
[----:B--2---:R-:W-:Y:S05]  /*3530*/  @!P0 NANOSLEEP.SYNCS 0x989680 ;  /* 0x009896800000895d */ /* 0x004fea0003900000 */
[----:B------:R-:W2:Y:S02]  /*3540*/  @!P0 SYNCS.PHASECHK.TRANS64 P0, [R0+URZ+0x100], R3 ;  /* 0x00010003000085a7 */ /* 0x000ea400080010ff */
[----:B--2---:R-:W-:Y:S05]  /*3550*/  @P0 EXIT ;  /* 0x000000000000094d */ /* 0x004fea0003800000 */
[----:B------:R-:W-:Y:S05]  /*3560*/  BRA `(.L_x_63) ;  /* 0xfffffffc00ec7947 */ /* 0x000fea000383ffff */
.L_x_56:
[----:B------:R-:W-:Y:S05]  /*3570*/  BRA.U UP5, `(.L_x_64) ;  /* 0x0000001105447547 */ /* 0x000fea000b800000 */
[----:B------:R-:W-:Y:S01]  /*3580*/  UMOV UR4, 0x40 ;  /* 0x0000004000047882 */ /* 0x000fe20000000000 */
[----:B------:R-:W-:Y:S01]  /*3590*/  NOP ;  /* 0x0000000000007918 */ /* 0x000fe20000000000 */
[----:B------:R-:W-:Y:S01]  /*35a0*/  ULEA UR5, UR46, UR4, 0x18 ;  /* 0x000000042e057291 */ /* 0x000fe2000f8ec0ff */
[----:B------:R-:W-:Y:S02]  /*35b0*/  UMOV UR6, 0x400 ;  /* 0x0000040000067882 */ /* 0x000fe40000000000 */
[----:B------:R-:W-:-:S06]  /*35c0*/  ULEA UR6, UR46, UR6, 0x18 ;  /* 0x000000062e067291 */ /* 0x000fcc000f8ec0ff */
[----:B------:R-:W2:Y:S02]  /*35d0*/  LDS.U8 R0, [UR5+0x1c] ;  /* 0x00001c05ff007984 */ /* 0x000ea40008000000 */
[----:B--2---:R-:W-:-:S13]  /*35e0*/  ISETP.NE.AND P0, PT, R0, RZ, PT ;  /* 0x000000ff0000720c */ /* 0x004fda0003f05270 */
[----:B------:R-:W-:Y:S05]  /*35f0*/  @P0 BRA `(.L_x_65) ;  /* 0x0000000000580947 */ /* 0x000fea0003800000 */
[----:B------:R-:W-:-:S13]  /*3600*/  ELECT P0, URZ, PT ;  /* 0x0000000000ff782f */ /* 0x000fda0003800000 */
[----:B------:R-:W-:Y:S05]  /*3610*/  @!P0 BRA `(.L_x_66) ;  /* 0x0000000000608947 */ /* 0x000fea0003800000 */
[----:B------:R-:W-:Y:S01]  /*3620*/  UMOV UR4, 0x10 ;  /* 0x0000001000047882 */ /* 0x000fe20000000000 */
[----:B------:R-:W-:Y:S01]  /*3630*/  HFMA2 R0, -RZ, RZ, 0, 5.9604644775390625e-08 ;  /* 0x00000001ff007431 */ /* 0x000fe200000001ff */
[----:B------:R-:W-:-:S03]  /*3640*/  MOV R3, 0xffff ;  /* 0x0000ffff00037802 */ /* 0x000fc60000000f00 */
[----:B------:R-:W-:Y:S04]  /*3650*/  DEPBAR.LE SB2, 0x36 ;  /* 0x0000ad800000791a */ /* 0x000fe80000000000 */
[----:B------:R-:W2:Y:S02]  /*3660*/  UTCATOMSWS.FIND_AND_SET.ALIGN UP0, UR4, UR4 ;  /* 0x00000004000475e3 */ /* 0x000ea40008000800 */
[----:B--2---:R-:W-:Y:S01]  /*3670*/  MOV R4, UR4 ;  /* 0x0000000400047c02 */ /* 0x004fe20008000f00 */
[----:B------:R-:W-:Y:S06]  /*3680*/  BRA.U UP0, `(.L_x_67) ;  /* 0x0000000100187547 */ /* 0x000fec000b800000 */
.L_x_68:
[----:B------:R-:W-:Y:S05]  /*3690*/  NANOSLEEP 0x64 ;  /* 0x000000640000795d */ /* 0x000fea0003800000 */
[----:B------:R-:W-:-:S05]  /*36a0*/  UMOV UR4, 0x10 ;  /* 0x0000001000047882 */ /* 0x000fca0000000000 */
[----:B------:R-:W-:Y:S04]  /*36b0*/  DEPBAR.LE SB2, 0x36 ;  /* 0x0000ad800000791a */ /* 0x000fe80000000000 */
[----:B------:R-:W2:Y:S02]  /*36c0*/  UTCATOMSWS.FIND_AND_SET.ALIGN UP0, UR4, UR4 ;  /* 0x00000004000475e3 */ /* 0x000ea40008000800 */
[----:B--2---:R-:W-:Y:S01]  /*36d0*/  MOV R4, UR4 ;  /* 0x0000000400047c02 */ /* 0x004fe20008000f00 */
[----:B------:R-:W-:Y:S05]  /*36e0*/  BRA.U !UP0, `(.L_x_68) ;  /* 0xfffffffd08e87547 */ /* 0x000fea000b83ffff */
.L_x_67:
[-C--:B------:R-:W-:Y:S02]  /*36f0*/  SHF.L.U32 R3, R3, R4.reuse, RZ ;  /* 0x0000000403037219 */ /* 0x080fe400000006ff */
[----:B------:R-:W-:Y:S01]  /*3700*/  SHF.L.U32 R0, R0, R4, RZ ;  /* 0x0000000400007219 */ /* 0x000fe200000006ff */
[----:B------:R-:W-:Y:S02]  /*3710*/  IMAD.SHL.U32 R4, R4, 0x20, RZ ;  /* 0x0000002004047824 */ /* 0x000fe400078e00ff */
[----:B------:R2:W-:Y:S04]  /*3720*/  ATOMS.OR RZ, [UR5+0x14], R3 ;  /* 0x00001403ffff798c */ /* 0x0005e8000b000005 */
[----:B------:R2:W-:Y:S04]  /*3730*/  ATOMS.OR RZ, [UR5+0x18], R0 ;  /* 0x00001800ffff798c */ /* 0x0005e8000b000005 */
[----:B------:R2:W-:Y:S01]  /*3740*/  STS [UR6+0x1a0], R4 ;  /* 0x0001a004ff007988 */ /* 0x0005e20008000806 */
[----:B------:R-:W-:Y:S05]  /*3750*/  BRA `(.L_x_66) ;  /* 0x0000000000107947 */ /* 0x000fea0003800000 */
.L_x_65:
[----:B------:R-:W-:Y:S02]  /*3760*/  MOV R0, 0xffffffff ;  /* 0xffffffff00007802 */ /* 0x000fe40000000f00 */
[----:B------:R-:W-:-:S03]  /*3770*/  MOV R4, 0x37a0 ;  /* 0x000037a000047802 */ /* 0x000fc60000000f00 */
[----:B------:R2:W-:Y:S04]  /*3780*/  STS [UR6+0x1a0], R0 ;  /* 0x0001a000ff007988 */ /* 0x0005e80008000806 */
[----:B-12--5:R-:W-:Y:S05]  /*3790*/  CALL.REL.NOINC `($__internal_1_$__cuda_sm10x_tcgen05_guardrail_trap_phase_invalid_during_alloc) ;  /* 0x00000040000c7944 */ /* 0x026fea0003c00000 */
.L_x_66:
[----:B------:R-:W-:Y:S05]  /*37a0*/  WARPSYNC.ALL ;  /* 0x0000000000007948 */ /* 0x000fea0003800000 */
[----:B------:R-:W3:Y:S01]  /*37b0*/  S2UR UR4, SR_CgaCtaId ;  /* 0x00000000000479c3 */ /* 0x000ee20000008800 */
[----:B------:R-:W-:Y:S01]  /*37c0*/  UMOV UR41, 0x400 ;  /* 0x0000040000297882 */ /* 0x000fe20000000000 */
[----:B------:R-:W-:-:S06]  /*37d0*/  NOP ;  /* 0x0000000000007918 */ /* 0x000fcc0000000000 */
[----:B------:R-:W-:Y:S06]  /*37e0*/  BAR.ARV 0x6, 0xa0 ;  /* 0x0182800000007b1d */ /* 0x000fec0000002000 */
[----:B------:R-:W4:Y:S01]  /*37f0*/  LDCU UR6, c[0x0][0x38c] ;  /* 0x00007180ff0677ac */ /* 0x000f220008000800 */
[----:B------:R-:W-:Y:S01]  /*3800*/  LOP3.LUT R2, R2, 0xffff, RZ, 0xc0, !PT ;  /* 0x0000ffff02027812 */ /* 0x000fe200078ec0ff */
[----:B------:R-:W-:Y:S01]  /*3810*/  IMAD.MOV.U32 R11, RZ, RZ, 0x1 ;  /* 0x00000001ff0b7424 */ /* 0x000fe200078e00ff */
[----:B------:R-:W-:Y:S01]  /*3820*/  CS2R R8, SRZ ;  /* 0x0000000000087805 */ /* 0x000fe2000001ff00 */
[----:B------:R-:W1:Y:S01]  /*3830*/  LDCU UR7, c[0x0][0x38c] ;  /* 0x00007180ff0777ac */ /* 0x000e620008000800 */
[----:B------:R-:W-:Y:S01]  /*3840*/  R2UR UR42, R2 ;  /* 0x00000000022a72ca */ /* 0x000fe200000e0000 */
[----:B------:R-:W-:Y:S01]  /*3850*/  IMAD.MOV.U32 R10, RZ, RZ, RZ ;  /* 0x000000ffff0a7224 */ /* 0x000fe200078e00ff */
[----:B------:R-:W-:Y:S01]  /*3860*/  UMOV UR45, URZ ;  /* 0x000000ff002d7c82 */ /* 0x000fe20008000000 */
[----:B------:R-:W-:Y:S01]  /*3870*/  UMOV UR39, URZ ;  /* 0x000000ff00277c82 */ /* 0x000fe20008000000 */
[----:B---3--:R-:W-:Y:S01]  /*3880*/  ULEA UR41, UR4, UR41, 0x18 ;  /* 0x0000002904297291 */ /* 0x008fe2000f8ec0ff */
[----:B------:R-:W-:Y:S01]  /*3890*/  UMOV UR62, 0x0 ;  /* 0x00000000003e7882 */ /* 0x000fe20000000000 */
[----:B------:R-:W-:-:S02]  /*38a0*/  UMOV UR63, 0x4020490 ;  /* 0x04020490003f7882 */ /* 0x000fc40000000000 */
[----:B------:R-:W-:Y:S02]  /*38b0*/  UIADD3 UR5, UPT, UPT, UR41, 0xa80, URZ ;  /* 0x00000a8029057890 */ /* 0x000fe4000fffe0ff */
[----:B------:R-:W-:Y:S02]  /*38c0*/  UIADD3 UR4, UPT, UPT, UR41, 0x30a80, URZ ;  /* 0x00030a8029047890 */ /* 0x000fe4000fffe0ff */
[----:B----4-:R-:W-:Y:S01]  /*38d0*/  UIADD3 UR6, UPT, UPT, UR6, 0x7f, URZ ;  /* 0x0000007f06067890 */ /* 0x010fe2000fffe0ff */
[----:B--2---:R-:W2:Y:S01]  /*38e0*/  LDS R0, [UR41+0x1a0] ;  /* 0x0001a029ff007984 */ /* 0x004ea20008000800 */
[----:B------:R-:W-:Y:S02]  /*38f0*/  USHF.R.U32.HI UR5, URZ, 0x4, UR5 ;  /* 0x00000004ff057899 */ /* 0x000fe40008011605 */
[----:B------:R-:W-:Y:S02]  /*3900*/  USHF.R.S32.HI UR47, URZ, 0x1f, UR6 ;  /* 0x0000001fff2f7899 */ /* 0x000fe40008011406 */
[----:B------:R-:W-:-:S02]  /*3910*/  USHF.R.U32.HI UR4, URZ, 0x4, UR4 ;  /* 0x00000004ff047899 */ /* 0x000fc40008011604 */
[----:B------:R-:W-:Y:S02]  /*3920*/  ULEA.HI UR47, UR47, UR6, URZ, 0x7 ;  /* 0x000000062f2f7291 */ /* 0x000fe4000f8f38ff */
[----:B------:R-:W-:Y:S02]  /*3930*/  ULOP3.LUT UR5, UR5, 0x3fff, URZ, 0xc0, !UPT ;  /* 0x00003fff05057892 */ /* 0x000fe4000f8ec0ff */
[----:B------:R-:W-:Y:S02]  /*3940*/  USHF.R.S32.HI UR47, URZ, 0x7, UR47 ;  /* 0x00000007ff2f7899 */ /* 0x000fe4000801142f */
[----:B------:R-:W-:Y:S02]  /*3950*/  ULOP3.LUT UR4, UR4, 0x3fff, URZ, 0xc0, !UPT ;  /* 0x00003fff04047892 */ /* 0x000fe4000f8ec0ff */
[----:B------:R-:W-:Y:S01]  /*3960*/  UISETP.LT.AND UP0, UPT, UR47, 0x1, UPT ;  /* 0x000000012f00788c */ /* 0x000fe2000bf01270 */
[----:B------:R-:W-:Y:S01]  /*3970*/  UMOV UR60, 0x0 ;  /* 0x00000000003c7882 */ /* 0x000fe20000000000 */
[----:B------:R-:W-:-:S02]  /*3980*/  UMOV UR61, 0x4020490 ;  /* 0x04020490003d7882 */ /* 0x000fc40000000000 */
[----:B------:R-:W-:Y:S01]  /*3990*/  USEL UR64, UR47, 0x1, !UP0 ;  /* 0x000000012f407887 */ /* 0x000fe2000c000000 */
[----:B------:R-:W-:Y:S01]  /*39a0*/  UMOV UR58, 0x0 ;  /* 0x00000000003a7882 */ /* 0x000fe20000000000 */
[----:B------:R-:W-:Y:S01]  /*39b0*/  UMOV UR59, 0x4020490 ;  /* 0x04020490003b7882 */ /* 0x000fe20000000000 */
[----:B------:R-:W-:Y:S01]  /*39c0*/  UMOV UR56, 0x0 ;  /* 0x0000000000387882 */ /* 0x000fe20000000000 */
[----:B------:R-:W-:Y:S01]  /*39d0*/  UMOV UR57, 0x4020490 ;  /* 0x0402049000397882 */ /* 0x000fe20000000000 */
[----:B------:R-:W-:Y:S01]  /*39e0*/  UMOV UR54, 0x0 ;  /* 0x0000000000367882 */ /* 0x000fe20000000000 */
[----:B------:R-:W-:Y:S01]  /*39f0*/  UMOV UR55, 0x4020490 ;  /* 0x0402049000377882 */ /* 0x000fe20000000000 */
[----:B------:R-:W-:Y:S01]  /*3a00*/  UMOV UR52, 0x0 ;  /* 0x0000000000347882 */ /* 0x000fe20000000000 */
[----:B------:R-:W-:Y:S01]  /*3a10*/  UMOV UR53, 0x4020490 ;  /* 0x0402049000357882 */ /* 0x000fe20000000000 */
[----:B------:R-:W-:Y:S02]  /*3a20*/  ULOP3.LUT UR43, UR5, 0x10000, URZ, 0xfc, !UPT ;  /* 0x00010000052b7892 */ /* 0x000fe4000f8efcff */
[----:B------:R-:W-:-:S02]  /*3a30*/  ULOP3.LUT UR44, UR4, 0x10000, URZ, 0xfc, !UPT ;  /* 0x00010000042c7892 */ /* 0x000fc4000f8efcff */
[----:B------:R-:W-:Y:S02]  /*3a40*/  UIADD3 UR64, UPT, UPT, -UR64, URZ, URZ ;  /* 0x000000ff40407290 */ /* 0x000fe4000fffe1ff */
[----:B-1----:R-:W-:Y:S01]  /*3a50*/  UISETP.GE.AND UP4, UPT, UR7, 0x1, UPT ;  /* 0x000000010700788c */ /* 0x002fe2000bf86270 */
[----:B------:R-:W-:Y:S01]  /*3a60*/  UMOV UR50, 0x0 ;  /* 0x0000000000327882 */ /* 0x000fe20000000000 */
[----:B------:R-:W-:Y:S01]  /*3a70*/  UMOV UR51, 0x4020490 ;  /* 0x0402049000337882 */ /* 0x000fe20000000000 */
[----:B------:R-:W-:Y:S01]  /*3a80*/  UMOV UR48, 0x0 ;  /* 0x0000000000307882 */ /* 0x000fe20000000000 */
[----:B--2---:R-:W-:Y:S01]  /*3a90*/  R2UR UR65, R0 ;  /* 0x00000000004172ca */ /* 0x004fe200000e0000 */
[----:B------:R-:W-:-:S14]  /*3aa0*/  UMOV UR49, 0x4020490 ;  /* 0x0402049000317882 */ /* 0x000fdc0000000000 */
.L_x_75:
[----:B------:R-:W-:Y:S02]  /*3ab0*/  LEA R0, R10, UR41, 0x3 ;  /* 0x000000290a007c11 */ /* 0x000fe4000f8e18ff */
[----:B------:R-:W-:Y:S02]  /*3ac0*/  SHF.L.U32 R5, R9, 0x1f, RZ ;  /* 0x0000001f09057819 */ /* 0x000fe400000006ff */
[----:B------:R-:W-:Y:S01]  /*3ad0*/  PLOP3.LUT P0, PT, PT, PT, UP4, 0x80, 0x8 ;  /* 0x000000000008781c */ /* 0x000fe20003f0f048 */
[----:B------:R-:W-:Y:S01]  /*3ae0*/  VIADD R3, R0, 0x100 ;  /* 0x0000010000037836 */ /* 0x000fe20000000000 */
[----:B-1----:R-:W1:Y:S02]  /*3af0*/  SYNCS.PHASECHK.TRANS64.TRYWAIT P1, [R0+URZ+0xf0], R5 ;  /* 0x0000f005000075a7 */ /* 0x002e6400080211ff */
[----:B-1-3--:R-:W-:Y:S09]  /*3b00*/  @!P1 BRA `(.L_x_69) ;  /* 0x0000003400e09947 */ /* 0x00aff20003800000 */
.L_x_144:
[----:B------:R-:W-:Y:S01]  /*3b10*/  LEA R4, R10, UR41, 0x4 ;  /* 0x000000290a047c11 */ /* 0x000fe2000f8e20ff */
[----:B------:R-:W-:Y:S01]  /*3b20*/  @UP4 ULEA UR4, UR39, UR41, 0x3 ;  /* 0x0000002927044291 */ /* 0x000fe2000f8e18ff */
[----:B------:R-:W-:Y:S01]  /*3b30*/  PLOP3.LUT P2, PT, PT, PT, PT, 0x80, 0x8 ;  /* 0x000000000008781c */ /* 0x000fe20003f4f070 */
[----:B------:R-:W-:Y:S01]  /*3b40*/  ULEA UR46, UR45, UR41, 0x3 ;  /* 0x000000292d2e7291 */ /* 0x000fe2000f8e18ff */
[----:B------:R-:W-:Y:S02]  /*3b50*/  PRMT R3, RZ, 0x654, R3 ;  /* 0x00000654ff037816 */ /* 0x000fe40000000003 */
[----:B-1----:R-:W1:Y:S01]  /*3b60*/  LDS.128 R4, [R4+0x180] ;  /* 0x0001800004047984 */ /* 0x002e620000000c00 */
[----:B------:R-:W-:Y:S02]  /*3b70*/  @P0 SHF.L.U32 R2, R8, 0x1f, RZ ;  /* 0x0000001f08020819 */ /* 0x000fe400000006ff */
[----:B------:R-:W-:Y:S01]  /*3b80*/  SHF.L.U32 R0, R11, 0x1f, RZ ;  /* 0x0000001f0b007819 */ /* 0x000fe200000006ff */
[----:B------:R-:W-:Y:S01]  /*3b90*/  @!PT LDS RZ, [RZ] ;  /* 0x00000000fffff984 */ /* 0x000fe20000000800 */
[----:B------:R-:W-:Y:S01]  /*3ba0*/  @!PT LDS RZ, [RZ] ;  /* 0x00000000fffff984 */ /* 0x000fe20000000800 */
[----:B------:R-:W-:Y:S01]  /*3bb0*/  @!PT LDS RZ, [RZ] ;  /* 0x00000000fffff984 */ /* 0x000fe20000000800 */
[----:B------:R-:W-:Y:S01]  /*3bc0*/  @!PT LDS RZ, [RZ] ;  /* 0x00000000fffff984 */ /* 0x000fe20000000800 */
[----:B------:R2:W-:Y:S06]  /*3bd0*/  MEMBAR.ALL.CTA ;  /* 0x0000000000007992 */ /* 0x0005ec0000008000 */
[----:B--2---:R-:W2:Y:S02]  /*3be0*/  FENCE.VIEW.ASYNC.S ;  /* 0x00000000000073c6 */ /* 0x004ea40000000000 */
[----:B--2---:R2:W-:Y:S01]  /*3bf0*/  SYNCS.ARRIVE.TRANS64.RED.A1T0 RZ, [R3+URZ], RZ ;  /* 0x000000ff03ff79a7 */ /* 0x0045e200081004ff */
[----:B------:R2:W3:Y:S01]  /*3c00*/  @P0 SYNCS.PHASECHK.TRANS64.TRYWAIT P2, [UR4], R2 ;  /* 0x00000002ff0005a7 */ /* 0x0004e20008041104 */
[----:B------:R-:W-:Y:S01]  /*3c10*/  ULEA.HI UR4, UR45, UR45, URZ, 0x1 ;  /* 0x0000002d2d047291 */ /* 0x000fe2000f8f08ff */
[----:B-1----:R-:W-:-:S03]  /*3c20*/  LOP3.LUT P1, RZ, R6, 0x1, RZ, 0xc0, !PT ;  /* 0x0000000106ff7812 */ /* 0x002fc6000782c0ff */
[----:B------:R-:W-:Y:S02]  /*3c30*/  USHF.L.U32 UR5, UR4, 0x2, URZ ;  /* 0x0000000204057899 */ /* 0x000fe400080006ff */
[----:B------:R-:W-:Y:S02]  /*3c40*/  ULOP3.LUT UR36, UR4, 0xffe, URZ, 0xc0, !UPT ;  /* 0x00000ffe04247892 */ /* 0x000fe4000f8ec0ff */
[----:B------:R-:W-:Y:S02]  /*3c50*/  ULOP3.LUT UR4, UR5, 0xfffffff8, URZ, 0xc0, !UPT ;  /* 0xfffffff805047892 */ /* 0x000fe4000f8ec0ff */
[----:B------:R-:W-:Y:S02]  /*3c60*/  UIADD3 UR36, UPT, UPT, -UR36, UR45, URZ ;  /* 0x0000002d24247290 */ /* 0x000fe4000fffe1ff */
[----:B------:R-:W-:Y:S01]  /*3c70*/  UIADD3 UR4, UPT, UPT, UR65, UR4, URZ ;  /* 0x0000000441047290 */ /* 0x000fe2000fffe0ff */
[----:B------:R-:W1:Y:S03]  /*3c80*/  SYNCS.PHASECHK.TRANS64.TRYWAIT P0, [UR46+0x130], R0 ;  /* 0x00013000ff0075a7 */ /* 0x000e66000800112e */
[----:B------:R-:W-:Y:S01]  /*3c90*/  ULEA UR36, UR36, UR4, 0x14 ;  /* 0x0000000424247291 */ /* 0x000fe2000f8ea0ff */
[----:B-123--:R-:W-:Y:S11]  /*3ca0*/  @!P0 BRA `(.L_x_70) ;  /* 0x00000034008c8947 */ /* 0x00eff60003800000 */
.L_x_146:
[----:B------:R-:W-:Y:S01]  /*3cb0*/  IADD3 R10, PT, PT, R10, 0x1, RZ ;  /* 0x000000010a0a7810 */ /* 0x000fe20007ffe0ff */
[----:B------:R-:W-:Y:S06]  /*3cc0*/  BRA.U !UP4, `(.L_x_71) ;  /* 0x000000050c107547 */ /* 0x000fec000b800000 */
[----:B------:R-:W-:Y:S01]  /*3cd0*/  UPLOP3.LUT UP2, UPT, UPT, UPT, UPT, 0x40, 0x4 ;  /* 0x000000000004789c */ /* 0x000fe20003f4e870 */
[----:B------:R-:W-:Y:S01]  /*3ce0*/  UMOV UR38, UR64 ;  /* 0x0000004000267c82 */ /* 0x000fe20008000000 */
[----:B------:R-:W-:Y:S01]  /*3cf0*/  UMOV UR37, UR47 ;  /* 0x0000002f00257c82 */ /* 0x000fe20008000000 */
[----:B------:R-:W-:-:S08]  /*3d00*/  UMOV UR5, UR39 ;  /* 0x0000002700057c82 */ /* 0x000fd00008000000 */
.L_x_74:
[----:B------:R-:W-:Y:S02]  /*3d10*/  UIADD3 UR38, UPT, UPT, UR38, 0x1, URZ ;  /* 0x0000000126267890 */ /* 0x000fe4000fffe0ff */
[----:B------:R-:W-:Y:S02]  /*3d20*/  ULEA UR7, UR5, UR41, 0x3 ;  /* 0x0000002905077291 */ /* 0x000fe4000f8e18ff */
[----:B------:R-:W-:Y:S01]  /*3d30*/  UISETP.NE.AND UP3, UPT, UR38, URZ, UPT ;  /* 0x000000ff2600728c */ /* 0x000fe2000bf65270 */
[----:B--23--:R-:W-:Y:S10]  /*3d40*/  @P2 BRA `(.L_x_72) ;  /* 0x00000000000c2947 */ /* 0x00cff40003800000 */
[----:B-1----:R-:W-:Y:S04]  /*3d50*/  SHF.L.U32 R3, R8, 0x1f, RZ ;  /* 0x0000001f08037819 */ /* 0x002fe800000006ff */
[----:B------:R-:W1:Y:S02]  /*3d60*/  SYNCS.PHASECHK.TRANS64.TRYWAIT P0, [UR7], R3 ;  /* 0x00000003ff0075a7 */ /* 0x000e640008001107 */
[----:B-1----:R-:W-:Y:S05]  /*3d70*/  @!P0 BRA `(.L_x_73) ;  /* 0x0000003400708947 */ /* 0x002fea0003800000 */
.L_x_72:
[----:B------:R-:W-:Y:S01]  /*3d80*/  UISETP.NE.AND UP0, UPT, UR37, 0x1, UPT ;  /* 0x000000012500788c */ /* 0x000fe2000bf05270 */
[----:B------:R-:W-:Y:S01]  /*3d90*/  PLOP3.LUT P2, PT, PT, PT, PT, 0x80, 0x8 ;  /* 0x000000000008781c */ /* 0x000fe20003f4f070 */
[----:B------:R-:W-:Y:S02]  /*3da0*/  UIADD3 UR4, UPT, UPT, UR5, 0x1, URZ ;  /* 0x0000000105047890 */ /* 0x000fe4000fffe0ff */
[----:B------:R-:W-:Y:S02]  /*3db0*/  UIADD3 UR40, UPT, UPT, UR7, 0x60, URZ ;  /* 0x0000006007287890 */ /* 0x000fe4000fffe0ff */
[----:B------:R-:W-:Y:S01]  /*3dc0*/  UISETP.NE.AND UP1, UPT, UR4, 0xc, UPT ;  /* 0x0000000c0400788c */ /* 0x000fe2000bf25270 */
[----:B------:R-:W-:Y:S01]  /*3dd0*/  PLOP3.LUT P0, PT, PT, PT, UP0, 0x80, 0x8 ;  /* 0x000000000008781c */ /* 0x000fe20003f0f008 */
[----:B------:R-:W-:Y:S02]  /*3de0*/  UIADD3 UR37, UPT, UPT, UR37, -0x1, URZ ;  /* 0xffffffff25257890 */ /* 0x000fe4000fffe0ff */
[----:B------:R-:W-:Y:S02]  /*3df0*/  USEL UR6, URZ, 0x1, UP1 ;  /* 0x00000001ff067887 */ /* 0x000fe40008800000 */
[----:B------:R-:W-:Y:S01]  /*3e00*/  USEL UR39, UR4, URZ, UP1 ;  /* 0x000000ff04277287 */ /* 0x000fe20008800000 */
[----:B------:R-:W-:Y:S01]  /*3e10*/  UMOV UR7, 0x40004000 ;  /* 0x4000400000077882 */ /* 0x000fe20000000000 */
[----:B------:R-:W-:Y:S02]  /*3e20*/  UMOV UR35, 0x40004000 ;  /* 0x4000400000237882 */ /* 0x000fe40000000000 */
[----:B------:R-:W-:Y:S01]  /*3e30*/  @UP0 ULEA UR4, UR39, UR41, 0x3 ;  /* 0x0000002927040291 */ /* 0x000fe2000f8e18ff */
[----:B------:R-:W-:Y:S01]  /*3e40*/  LOP3.LUT R8, R8, UR6, RZ, 0x3c, !PT ;  /* 0x0000000608087c12 */ /* 0x000fe2000f8e3cff */
[----:B------:R-:W-:Y:S01]  /*3e50*/  ULEA UR6, UR5, UR44, 0x7 ;  /* 0x0000002c05067291 */ /* 0x000fe2000f8e38ff */
[----:B------:R-:W-:Y:S02]  /*3e60*/  UMOV UR33, 0x40004040 ;  /* 0x4000404000217882 */ /* 0x000fe40000000000 */
[----:B-1----:R-:W-:Y:S01]  /*3e70*/  @P0 SHF.L.U32 R0, R8, 0x1f, RZ ;  /* 0x0000001f08000819 */ /* 0x002fe200000006ff */
[----:B------:R-:W-:Y:S02]  /*3e80*/  UIADD3 UR34, UPT, UPT, UR6, 0x2, URZ ;  /* 0x0000000206227890 */ /* 0x000fe4000fffe0ff */
[----:B------:R-:W-:Y:S01]  /*3e90*/  UIADD3 UR30, UPT, UPT, UR6, 0x4, URZ ;  /* 0x00000004061e7890 */ /* 0x000fe2000fffe0ff */
[----:B------:R2:W3:Y:S01]  /*3ea0*/  @P0 SYNCS.PHASECHK.TRANS64.TRYWAIT P2, [UR4], R0 ;  /* 0x00000000ff0005a7 */ /* 0x0004e20008041104 */
[----:B------:R-:W-:Y:S02]  /*3eb0*/  ULEA UR4, UR5, UR43, 0xa ;  /* 0x0000002b05047291 */ /* 0x000fe4000f8e50ff */
[----:B------:R-:W-:Y:S02]  /*3ec0*/  UIADD3 UR26, UPT, UPT, UR6, 0x6, URZ ;  /* 0x00000006061a7890 */ /* 0x000fe4000fffe0ff */
        /* <DEDUP_REMOVED lines=10> */
[----:B------:R-:W-:Y:S01]  /*3f70*/  UIADD3 UR8, UPT, UPT, UR4, 0x206, URZ ;  /* 0x0000020604087890 */ /* 0x000fe2000fffe0ff */
[----:B------:R-:W-:Y:S01]  /*3f80*/  UMOV UR5, 0x40004040 ;  /* 0x4000404000057882 */ /* 0x000fe20000000000 */
[----:B------:R-:W-:Y:S01]  /*3f90*/  UMOV UR31, 0x40004000 ;  /* 0x40004000001f7882 */ /* 0x000fe20000000000 */
[----:B------:R1:W-:Y:S01]  /*3fa0*/  UTCHMMA gdesc[UR4], gdesc[UR6], tmem[UR36], tmem[UR62], idesc[UR63], UP2 ;  /* 0x00ff3e06040075ea */ /* 0x0003e20009000024 */
[----:B------:R-:W-:Y:S01]  /*3fb0*/  UPLOP3.LUT UP2, UPT, UPT, UPT, UPT, 0x80, 0x8 ;  /* 0x000000000008789c */ /* 0x000fe20003f4f070 */
[----:B------:R2:W-:Y:S01]  /*3fc0*/  UTCHMMA gdesc[UR32], gdesc[UR34], tmem[UR36], tmem[UR60], idesc[UR61], UPT ;  /* 0x00ff3c22200075ea */ /* 0x0005e2000b800024 */
[----:B------:R-:W-:Y:S01]  /*3fd0*/  UMOV UR29, 0x40004040 ;  /* 0x40004040001d7882 */ /* 0x000fe20000000000 */
[----:B------:R-:W-:Y:S01]  /*3fe0*/  UMOV UR27, 0x40004000 ;  /* 0x40004000001b7882 */ /* 0x000fe20000000000 */
        /* <DEDUP_REMOVED lines=12> */
[----:B------:R-:W-:Y:S01]  /*40b0*/  UMOV UR9, 0x40004040 ;  /* 0x4000404000097882 */ /* 0x000fe20000000000 */
[----:B------:R2:W-:Y:S01]  /*40c0*/  UTCHMMA gdesc[UR12], gdesc[UR14], tmem[UR36], tmem[UR50], idesc[UR51], UPT ;  /* 0x00ff320e0c0075ea */ /* 0x0005e2000b800024 */
[----:B------:R2:W-:Y:S01]  /*40d0*/  UTCHMMA gdesc[UR8], gdesc[UR10], tmem[UR36], tmem[UR48], idesc[UR49], UPT ;  /* 0x00ff300a080075ea */ /* 0x0005e2000b800024 */
[----:B------:R2:W-:Y:S01]  /*40e0*/  UTCBAR.MULTICAST [UR40], URZ, UR42 ;  /* 0x000000ff280073e9 */ /* 0x0005e2000800082a */
[----:B-1----:R-:W-:Y:S01]  /*40f0*/  UMOV UR5, UR39 ;  /* 0x0000002700057c82 */ /* 0x002fe20008000000 */
[----:B------:R-:W-:Y:S05]  /*4100*/  BRA.U UP3, `(.L_x_74) ;  /* 0xfffffffd03007547 */ /* 0x000fea000b83ffff */
.L_x_71:
[----:B------:R-:W-:Y:S01]  /*4110*/  UIADD3 UR4, UPT, UPT, UR45, 0x1, URZ ;  /* 0x000000012d047890 */ /* 0x000fe2000fffe0ff */
[C---:B------:R-:W-:Y:S01]  /*4120*/  ISETP.NE.AND P0, PT, R10.reuse, 0x2, PT ;  /* 0x000000020a00780c */ /* 0x040fe20003f05270 */
[----:B------:R-:W-:Y:S02]  /*4130*/  UIADD3 UR5, UPT, UPT, UR46, 0x110, URZ ;  /* 0x000001102e057890 */ /* 0x000fe4000fffe0ff */
[----:B------:R-:W-:Y:S01]  /*4140*/  UISETP.NE.AND UP0, UPT, UR4, 0x4, UPT ;  /* 0x000000040400788c */ /* 0x000fe2000bf05270 */
[----:B-12---:R-:W-:Y:S02]  /*4150*/  SEL R0, RZ, 0x1, P0 ;  /* 0x00000001ff007807 */ /* 0x006fe40000000000 */
[----:B------:R-:W-:Y:S01]  /*4160*/  SEL R10, R10, RZ, P0 ;  /* 0x000000ff0a0a7207 */ /* 0x000fe20000000000 */
[----:B------:R-:W-:Y:S01]  /*4170*/  USEL UR6, URZ, 0x1, UP0 ;  /* 0x00000001ff067887 */ /* 0x000fe20008000000 */
[----:B------:R-:W-:Y:S01]  /*4180*/  LOP3.LUT R9, R9, R0, RZ, 0x3c, !PT ;  /* 0x0000000009097212 */ /* 0x000fe200078e3cff */
[----:B------:R-:W-:Y:S01]  /*4190*/  USEL UR45, UR4, URZ, UP0 ;  /* 0x000000ff042d7287 */ /* 0x000fe20008000000 */
[----:B------:R1:W-:Y:S03]  /*41a0*/  UTCBAR [UR5], URZ ;  /* 0x000000ff050073e9 */ /* 0x0003e600080000ff */
[----:B------:R-:W-:Y:S01]  /*41b0*/  LOP3.LUT R11, R11, UR6, RZ, 0x3c, !PT ;  /* 0x000000060b0b7c12 */ /* 0x000fe2000f8e3cff */
[----:B------:R-:W-:Y:S07]  /*41c0*/  @P1 BRA `(.L_x_75) ;  /* 0xfffffff800381947 */ /* 0x000fee000383ffff */
[----:B------:R-:W2:Y:S01]  /*41d0*/  S2UR UR8, SR_CgaCtaId ;  /* 0x00000000000879c3 */ /* 0x000ea20000008800 */
[----:B------:R-:W-:Y:S01]  /*41e0*/  ELECT P0, URZ, PT ;  /* 0x0000000000ff782f */ /* 0x000fe20003800000 */
[----:B------:R-:W-:Y:S01]  /*41f0*/  IMAD.MOV.U32 R0, RZ, RZ, 0x1 ;  /* 0x00000001ff007424 */ /* 0x000fe200078e00ff */
[----:B------:R-:W-:Y:S01]  /*4200*/  UIADD3 UR41, UPT, UPT, UR41, 0x130, URZ ;  /* 0x0000013029297890 */ /* 0x000fe2000fffe0ff */
[----:B------:R-:W-:Y:S01]  /*4210*/  SHF.L.U32 R3, R11, 0x1f, RZ ;  /* 0x0000001f0b037819 */ /* 0x000fe200000006ff */
[----:B------:R-:W-:-:S03]  /*4220*/  UMOV UR4, 0x40 ;  /* 0x0000004000047882 */ /* 0x000fc60000000000 */
[----:B------:R-:W-:Y:S01]  /*4230*/  UVIRTCOUNT.DEALLOC.SMPOOL 0x80 ;  /* 0x000000800000784c */ /* 0x000fe20000000000 */
[----:B--2---:R-:W-:Y:S02]  /*4240*/  ULEA UR8, UR8, UR4, 0x18 ;  /* 0x0000000408087291 */ /* 0x004fe4000f8ec0ff */
[----:B------:R-:W-:-:S07]  /*4250*/  ULEA UR4, UR45, UR41, 0x3 ;  /* 0x000000292d047291 */ /* 0x000fce000f8e18ff */
[----:B------:R2:W-:Y:S02]  /*4260*/  @P0 STS.U8 [UR8+0x1c], R0 ;  /* 0x00001c00ff000988 */ /* 0x0005e40008000008 */
[----:B------:R-:W4:Y:S02]  /*4270*/  SYNCS.PHASECHK.TRANS64.TRYWAIT P0, [UR4], R3 ;  /* 0x00000003ff0075a7 */ /* 0x000f240008001104 */
[----:B--2-4-:R-:W-:Y:S05]  /*4280*/  @!P0 BRA `(.L_x_76) ;  /* 0x0000003000448947 */ /* 0x014fea0003800000 */
.L_x_149:
[----:B------:R-:W-:-:S04]  /*4290*/  UIADD3 UR4, UPT, UPT, UR45, 0x1, URZ ;  /* 0x000000012d047890 */ /* 0x000fc8000fffe0ff */
[----:B------:R-:W-:-:S04]  /*42a0*/  UISETP.NE.AND UP0, UPT, UR4, 0x4, UPT ;  /* 0x000000040400788c */ /* 0x000fc8000bf05270 */
[----:B------:R-:W-:Y:S02]  /*42b0*/  USEL UR6, URZ, 0x1, UP0 ;  /* 0x00000001ff067887 */ /* 0x000fe40008000000 */
[----:B------:R-:W-:-:S04]  /*42c0*/  USEL UR4, UR4, URZ, UP0 ;  /* 0x000000ff04047287 */ /* 0x000fc80008000000 */
[----:B-1----:R-:W-:Y:S01]  /*42d0*/  ULEA UR5, UR4, UR41, 0x3 ;  /* 0x0000002904057291 */ /* 0x002fe2000f8e18ff */
[----:B------:R-:W-:-:S04]  /*42e0*/  LOP3.LUT R2, R11, UR6, RZ, 0x3c, !PT ;  /* 0x000000060b027c12 */ /* 0x000fc8000f8e3cff */
[----:B--2---:R-:W-:-:S04]  /*42f0*/  SHF.L.U32 R3, R2, 0x1f, RZ ;  /* 0x0000001f02037819 */ /* 0x004fc800000006ff */
[----:B------:R-:W1:Y:S02]  /*4300*/  SYNCS.PHASECHK.TRANS64.TRYWAIT P0, [UR5], R3 ;  /* 0x00000003ff0075a7 */ /* 0x000e640008001105 */
[----:B-1----:R-:W-:Y:S05]  /*4310*/  @!P0 BRA `(.L_x_77) ;  /* 0x0000003000388947 */ /* 0x002fea0003800000 */
.L_x_151:
        /* <DEDUP_REMOVED lines=9> */
.L_x_153:
[----:B------:R-:W-:-:S04]  /*43b0*/  UIADD3 UR4, UPT, UPT, UR4, 0x1, URZ ;  /* 0x0000000104047890 */ /* 0x000fc8000fffe0ff */
[----:B------:R-:W-:-:S04]  /*43c0*/  UISETP.NE.AND UP0, UPT, UR4, 0x4, UPT ;  /* 0x000000040400788c */ /* 0x000fc8000bf05270 */
[----:B------:R-:W-:Y:S02]  /*43d0*/  USEL UR5, URZ, 0x1, UP0 ;  /* 0x00000001ff057887 */ /* 0x000fe40008000000 */
[----:B------:R-:W-:-:S04]  /*43e0*/  USEL UR4, UR4, URZ, UP0 ;  /* 0x000000ff04047287 */ /* 0x000fc80008000000 */
[----:B------:R-:W-:Y:S01]  /*43f0*/  ULEA UR4, UR4, UR41, 0x3 ;  /* 0x0000002904047291 */ /* 0x000fe2000f8e18ff */
[----:B-1----:R-:W-:-:S04]  /*4400*/  LOP3.LUT R3, R2, UR5, RZ, 0x3c, !PT ;  /* 0x0000000502037c12 */ /* 0x002fc8000f8e3cff */
[----:B------:R-:W-:-:S04]  /*4410*/  SHF.L.U32 R3, R3, 0x1f, RZ ;  /* 0x0000001f03037819 */ /* 0x000fc800000006ff */
[----:B------:R-:W1:Y:S02]  /*4420*/  SYNCS.PHASECHK.TRANS64.TRYWAIT P0, [UR4], R3 ;  /* 0x00000003ff0075a7 */ /* 0x000e640008001104 */
[----:B-1----:R-:W-:Y:S05]  /*4430*/  @!P0 BRA `(.L_x_79) ;  /* 0x0000003000208947 */ /* 0x002fea0003800000 */
.L_x_155:
[----:B------:R-:W-:Y:S01]  /*4440*/  NOP ;  /* 0x0000000000007918 */ /* 0x000fe20000000000 */
[----:B-1----:R-:W1:Y:S01]  /*4450*/  LDS R0, [UR8+0x14] ;  /* 0x00001408ff007984 */ /* 0x002e620008000800 */
[----:B------:R-:W-:Y:S01]  /*4460*/  ULOP3.LUT UR4, UR65, 0xffff, URZ, 0xc0, !UPT ;  /* 0x0000ffff41047892 */ /* 0x000fe2000f8ec0ff */
[----:B------:R-:W-:Y:S01]  /*4470*/  UMOV UR5, 0xffff ;  /* 0x0000ffff00057882 */ /* 0x000fe20000000000 */
[----:B------:R-:W-:Y:S02]  /*4480*/  UMOV UR6, 0x1 ;  /* 0x0000000100067882 */ /* 0x000fe40000000000 */
[----:B------:R-:W-:-:S04]  /*4490*/  USHF.R.U32.HI UR4, URZ, 0x5, UR4 ;  /* 0x00000005ff047899 */ /* 0x000fc80008011604 */
[----:B------:R-:W-:Y:S02]  /*44a0*/  USHF.L.U32 UR5, UR5, UR4, URZ ;  /* 0x0000000405057299 */ /* 0x000fe400080006ff */
[----:B------:R-:W-:-:S04]  /*44b0*/  USHF.L.U32 UR4, UR6, UR4, URZ ;  /* 0x0000000406047299 */ /* 0x000fc800080006ff */
[----:B-1----:R-:W-:-:S04]  /*44c0*/  LOP3.LUT R0, R0, UR5, RZ, 0xc0, !PT ;  /* 0x0000000500007c12 */ /* 0x002fc8000f8ec0ff */
[----:B------:R-:W-:-:S13]  /*44d0*/  ISETP.NE.AND P0, PT, R0, UR5, PT ;  /* 0x0000000500007c0c */ /* 0x000fda000bf05270 */
[----:B------:R-:W-:Y:S05]  /*44e0*/  @P0 BRA `(.L_x_80) ;  /* 0x0000000000580947 */ /* 0x000fea0003800000 */
[----:B------:R-:W1:Y:S02]  /*44f0*/  LDS R0, [UR8+0x18] ;  /* 0x00001808ff007984 */ /* 0x000e640008000800 */
[----:B-1----:R-:W-:-:S04]  /*4500*/  LOP3.LUT R0, R0, UR4, RZ, 0xc0, !PT ;  /* 0x0000000400007c12 */ /* 0x002fc8000f8ec0ff */
[----:B------:R-:W-:-:S13]  /*4510*/  ISETP.NE.AND P0, PT, R0, UR4, PT ;  /* 0x0000000400007c0c */ /* 0x000fda000bf05270 */
[----:B------:R-:W-:Y:S05]  /*4520*/  @P0 BRA `(.L_x_81) ;  /* 0x00000000003c0947 */ /* 0x000fea0003800000 */
[----:B------:R-:W1:Y:S01]  /*4530*/  S2R R2, SR_LANEID ;  /* 0x0000000000027919 */ /* 0x000e620000000000 */
[----:B------:R-:W-:Y:S01]  /*4540*/  ULOP3.LUT UR5, URZ, UR5, URZ, 0x33, !UPT ;  /* 0x00000005ff057292 */ /* 0x000fe2000f8e33ff */
[----:B------:R-:W-:Y:S01]  /*4550*/  LOP3.LUT R4, RZ, UR4, RZ, 0x33, !PT ;  /* 0x00000004ff047c12 */ /* 0x000fe2000f8e33ff */
[----:B------:R-:W-:Y:S02]  /*4560*/  VOTEU.ANY UR4, UPT, PT ;  /* 0x0000000000047886 */ /* 0x000fe400038e0100 */
[----:B------:R-:W-:Y:S01]  /*4570*/  UFLO.U32 UR4, UR4 ;  /* 0x00000004000472bd */ /* 0x000fe200080e0000 */
[----:B------:R-:W2:Y:S01]  /*4580*/  REDUX UR6, R4 ;  /* 0x00000000040673c4 */ /* 0x000ea20000000000 */
[----:B------:R-:W-:-:S06]  /*4590*/  IMAD.U32 R0, RZ, RZ, UR5 ;  /* 0x00000005ff007e24 */ /* 0x000fcc000f8e00ff */
[----:B------:R4:W-:Y:S01]  /*45a0*/  UTCATOMSWS.AND URZ, UR5 ;  /* 0x0000000500ff79e3 */ /* 0x0009e20008000000 */
[----:B------:R-:W3:Y:S01]  /*45b0*/  REDUX UR7, R0 ;  /* 0x00000000000773c4 */ /* 0x000ee20000000000 */
[----:B-1----:R-:W-:Y:S01]  /*45c0*/  ISETP.EQ.U32.AND P0, PT, R2, UR4, PT ;  /* 0x0000000402007c0c */ /* 0x002fe2000bf02070 */
[----:B--2---:R-:W-:Y:S01]  /*45d0*/  IMAD.U32 R2, RZ, RZ, UR6 ;  /* 0x00000006ff027e24 */ /* 0x004fe2000f8e00ff */
[----:B---3--:R-:W-:-:S11]  /*45e0*/  MOV R3, UR7 ;  /* 0x0000000700037c02 */ /* 0x008fd60008000f00 */
[----:B------:R4:W-:Y:S04]  /*45f0*/  @P0 ATOMS.AND RZ, [UR8+0x14], R3 ;  /* 0x00001403ffff098c */ /* 0x0009e8000a800008 */
[----:B------:R4:W-:Y:S01]  /*4600*/  @P0 ATOMS.AND RZ, [UR8+0x18], R2 ;  /* 0x00001802ffff098c */ /* 0x0009e2000a800008 */
[----:B------:R-:W-:Y:S05]  /*4610*/  BRA `(.L_x_82) ;  /* 0x0000000000147947 */ /* 0x000fea0003800000 */
.L_x_81:
[----:B------:R-:W-:Y:S02]  /*4620*/  MOV R2, 0x4640 ;  /* 0x0000464000027802 */ /* 0x000fe40000000f00 */
[----:B---3-5:R-:W-:Y:S05]  /*4630*/  CALL.REL.NOINC `($__internal_0_$__cuda_sm10x_tcgen05_guardrail_trap_col_being_dealloced_not_returned_by_alloc) ;  /* 0x0000003000587944 */ /* 0x028fea0003c00000 */
[----:B------:R-:W-:Y:S05]  /*4640*/  BRA `(.L_x_82) ;  /* 0x0000000000087947 */ /* 0x000fea0003800000 */
.L_x_80:
[----:B------:R-:W-:Y:S02]  /*4650*/  MOV R2, 0x4670 ;  /* 0x0000467000027802 */ /* 0x000fe40000000f00 */
[----:B---3-5:R-:W-:Y:S05]  /*4660*/  CALL.REL.NOINC `($__internal_2_$__cuda_sm10x_tcgen05_guardrail_trap_unallocated_columns_being_dealloced) ;  /* 0x0000003000647944 */ /* 0x028fea0003c00000 */
.L_x_82:
[----:B------:R-:W-:Y:S01]  /*4670*/  NOP ;  /* 0x0000000000007918 */ /* 0x000fe20000000000 */
[----:B----4-:R-:W-:Y:S05]  /*4680*/  EXIT ;  /* 0x000000000000794d */ /* 0x010fea0003800000 */
.L_x_64:
[----:B------:R-:W-:-:S09]  /*4690*/  UISETP.NE.OR UP0, UPT, UR18, 0x3, !UP3 ;  /* 0x000000031200788c */ /* 0x000fd2000df05670 */
[----:B------:R-:W-:Y:S05]  /*46a0*/  BRA.U UP0, `(.L_x_83) ;  /* 0x0000000d00807547 */ /* 0x000fea000b800000 */
[----:B------:R-:W2:Y:S01]  /*46b0*/  LDCU.64 UR4, c[0x0][0x888] ;  /* 0x00011100ff0477ac */ /* 0x000ea20008000a00 */
[----:B------:R-:W3:Y:S01]  /*46c0*/  LDC.64 R12, c[0x0][0x348] ;  /* 0x0000d200ff0c7b82 */ /* 0x000ee20000000a00 */
[----:B------:R-:W-:Y:S02]  /*46d0*/  HFMA2 R9, -RZ, RZ, 0, 0 ;  /* 0x00000000ff097431 */ /* 0x000fe400000001ff */
[----:B------:R-:W-:Y:S01]  /*46e0*/  IMAD.MOV.U32 R11, RZ, RZ, 0x1 ;  /* 0x00000001ff0b7424 */ /* 0x000fe200078e00ff */
[----:B------:R-:W4:Y:S01]  /*46f0*/  LDCU UR30, c[0x0][0x370] ;  /* 0x00006e00ff1e77ac */ /* 0x000f220008000800 */
[----:B------:R-:W-:Y:S01]  /*4700*/  IMAD.MOV.U32 R10, RZ, RZ, RZ ;  /* 0x000000ffff0a7224 */ /* 0x000fe200078e00ff */
[----:B------:R-:W-:Y:S01]  /*4710*/  MOV R8, 0x400 ;  /* 0x0000040000087802 */ /* 0x000fe20000000f00 */
[----:B------:R-:W4:Y:S01]  /*4720*/  LDCU.128 UR32, c[0x0][0xb10] ;  /* 0x00016200ff2077ac */ /* 0x000f220008000c00 */
[----:B------:R-:W1:Y:S01]  /*4730*/  LDCU UR27, c[0x0][0x374] ;  /* 0x00006e80ff1b77ac */ /* 0x000e620008000800 */
[----:B------:R-:W1:Y:S01]  /*4740*/  LDCU.64 UR28, c[0x0][0x890] ;  /* 0x00011200ff1c77ac */ /* 0x000e620008000a00 */
[----:B--2---:R-:W-:Y:S01]  /*4750*/  UISETP.NE.U32.AND UP0, UPT, UR4, URZ, UPT ;  /* 0x000000ff0400728c */ /* 0x004fe2000bf05070 */
[----:B------:R-:W2:Y:S01]  /*4760*/  LDCU UR16, c[0x0][0xb0c] ;  /* 0x00016180ff1077ac */ /* 0x000ea20008000800 */
[----:B------:R-:W3:Y:S01]  /*4770*/  LDCU UR39, c[0x0][0xb20] ;  /* 0x00016400ff2777ac */ /* 0x000ee20008000800 */
[----:B------:R-:W3:Y:S01]  /*4780*/  LDCU UR4, c[0x0][0xb30] ;  /* 0x00016600ff0477ac */ /* 0x000ee20008000800 */
[----:B----4-:R-:W-:-:S02]  /*4790*/  UIMAD.WIDE.U32 UR6, UR30, UR32, URZ ;  /* 0x000000201e0672a5 */ /* 0x010fc4000f8e00ff */
[----:B-1----:R-:W-:Y:S02]  /*47a0*/  UIMAD.WIDE.U32 UR8, UR27, UR35, URZ ;  /* 0x000000231b0872a5 */ /* 0x002fe4000f8e00ff */
[----:B------:R-:W-:Y:S02]  /*47b0*/  UISETP.NE.U32.AND UP6, UPT, UR28, URZ, UPT ;  /* 0x000000ff1c00728c */ /* 0x000fe4000bfc5070 */
[----:B------:R-:W-:Y:S01]  /*47c0*/  UISETP.NE.AND.EX UP5, UPT, UR5, URZ, UPT, UP0 ;  /* 0x000000ff0500728c */ /* 0x000fe2000bfa5300 */
[----:B------:R-:W-:Y:S01]  /*47d0*/  UMOV UR24, 0x400 ;  /* 0x0000040000187882 */ /* 0x000fe20000000000 */
[----:B------:R-:W-:Y:S01]  /*47e0*/  UISETP.NE.AND UP0, UPT, UR41, 0x1, UPT ;  /* 0x000000012900788c */ /* 0x000fe2000bf05270 */
[----:B------:R-:W-:Y:S01]  /*47f0*/  UMOV UR6, UR7 ;  /* 0x0000000700067c82 */ /* 0x000fe20008000000 */
[----:B------:R-:W-:Y:S01]  /*4800*/  UMOV UR31, UR9 ;  /* 0x00000009001f7c82 */ /* 0x000fe20008000000 */
[----:B------:R-:W-:Y:S02]  /*4810*/  USEL UR38, URZ, 0x1, UP4 ;  /* 0x00000001ff267887 */ /* 0x000fe4000a000000 */
[----:B--2---:R-:W-:Y:S01]  /*4820*/  UISETP.NE.AND UP0, UPT, UR16, 0x1, UPT ;  /* 0x000000011000788c */ /* 0x004fe2000bf05270 */
[----:B------:R-:W-:Y:S01]  /*4830*/  UMOV UR25, URZ ;  /* 0x000000ff00197c82 */ /* 0x000fe20008000000 */
[----:B------:R-:W-:-:S02]  /*4840*/  UPLOP3.LUT UP4, UPT, UPT, UPT, UPT, 0x40, 0x4 ;  /* 0x000000000004789c */ /* 0x000fc40003f8e870 */
[----:B------:R-:W-:Y:S01]  /*4850*/  UISETP.GE.AND UP2, UPT, UR41, 0x1, UPT ;  /* 0x000000012900788c */ /* 0x000fe2000bf46270 */
[----:B------:R-:W1:Y:S01]  /*4860*/  LDCU.64 UR14, c[0x0][0xb28] ;  /* 0x00016500ff0e77ac */ /* 0x000e620008000a00 */
[----:B------:R-:W-:Y:S02]  /*4870*/  ULEA UR24, UR46, UR24, 0x18 ;  /* 0x000000182e187291 */ /* 0x000fe4000f8ec0ff */
[----:B------:R-:W-:Y:S02]  /*4880*/  UISETP.NE.AND.EX UP6, UPT, UR29, URZ, UPT, UP6 ;  /* 0x000000ff1d00728c */ /* 0x000fe4000bfc5360 */
[----:B------:R-:W-:Y:S02]  /*4890*/  USHF.R.U32.HI UR37, URZ, UR33, UR6 ;  /* 0x00000021ff257299 */ /* 0x000fe40008011606 */
[----:B---3--:R-:W-:Y:S02]  /*48a0*/  USHF.R.U32.HI UR31, URZ, UR39, UR31 ;  /* 0x00000027ff1f7299 */ /* 0x008fe4000801161f */
[----:B------:R-:W-:-:S02]  /*48b0*/  UISETP.NE.AND UP0, UPT, UR34, 0x1, UPT ;  /* 0x000000012200788c */ /* 0x000fc4000bf05270 */
[----:B------:R-:W-:-:S11]  /*48c0*/  UISETP.NE.AND UP3, UPT, UR4, 0x1, UPT ;  /* 0x000000010400788c */ /* 0x000fd6000bf65270 */
.L_x_91:
[C---:B------:R-:W-:Y:S02]  /*48d0*/  LEA R3, R10.reuse, UR24, 0x3 ;  /* 0x000000180a037c11 */ /* 0x040fe4000f8e18ff */
[----:B------:R-:W-:Y:S02]  /*48e0*/  SHF.L.U32 R0, R9, 0x1f, RZ ;  /* 0x0000001f09007819 */ /* 0x000fe400000006ff */
[----:B------:R-:W-:Y:S02]  /*48f0*/  LEA R5, R10, UR24, 0x4 ;  /* 0x000000180a057c11 */ /* 0x000fe4000f8e20ff */
[----:B--2---:R-:W2:Y:S02]  /*4900*/  SYNCS.PHASECHK.TRANS64.TRYWAIT P0, [R3+URZ+0xf0], R0 ;  /* 0x0000f000030075a7 */ /* 0x004ea400080011ff */
[----:B--2---:R-:W-:Y:S05]  /*4910*/  @!P0 BRA `(.L_x_84) ;  /* 0x0000002c00008947 */ /* 0x004fea0003800000 */
.L_x_156:
[----:B------:R-:W3:Y:S01]  /*4920*/  LDS.128 R4, [R5+0x180] ;  /* 0x0001800005047984 */ /* 0x000ee20000000c00 */
[----:B------:R-:W-:Y:S01]  /*4930*/  UISETP.GE.AND UP0, UPT, UR41, 0x1, UPT ;  /* 0x000000012900788c */ /* 0x000fe2000bf06270 */
[----:B------:R-:W-:Y:S01]  /*4940*/  @!PT LDS RZ, [RZ] ;  /* 0x00000000fffff984 */ /* 0x000fe20000000800 */
[----:B------:R-:W-:Y:S01]  /*4950*/  @!PT LDS RZ, [RZ] ;  /* 0x00000000fffff984 */ /* 0x000fe20000000800 */
[----:B------:R-:W-:Y:S01]  /*4960*/  @!PT LDS RZ, [RZ] ;  /* 0x00000000fffff984 */ /* 0x000fe20000000800 */
[----:B------:R-:W-:Y:S01]  /*4970*/  @!PT LDS RZ, [RZ] ;  /* 0x00000000fffff984 */ /* 0x000fe20000000800 */
[----:B------:R4:W-:Y:S06]  /*4980*/  MEMBAR.ALL.CTA ;  /* 0x0000000000007992 */ /* 0x0009ec0000008000 */
[----:B----4-:R-:W4:Y:S01]  /*4990*/  FENCE.VIEW.ASYNC.S ;  /* 0x00000000000073c6 */ /* 0x010f220000000000 */
[----:B---3--:R-:W-:Y:S11]  /*49a0*/  LOP3.LUT P0, RZ, R6, 0x1, RZ, 0xc0, !PT ;  /* 0x0000000106ff7812 */ /* 0x008ff6000780c0ff */
[----:B------:R-:W-:Y:S02]  /*49b0*/  @!UPT UIADD3 URZ, UPT, UPT, URZ, URZ, URZ ;  /* 0x000000fffffff290 */ /* 0x000fe4000fffe0ff */
[----:B----4-:R-:W-:Y:S01]  /*49c0*/  VOTEU.ANY UP2, P0 ;  /* 0x0000000000ff7886 */ /* 0x010fe20000040100 */
[----:B------:R-:W-:Y:S11]  /*49d0*/  PLOP3.LUT P0, PT, PT, PT, UP2, 0x80, 0x8 ;  /* 0x000000000008781c */ /* 0x000ff60003f0f028 */
[----:B------:R-:W-:Y:S02]  /*49e0*/  @!UPT UIADD3 URZ, UPT, UPT, URZ, URZ, URZ ;  /* 0x000000fffffff290 */ /* 0x000fe4000fffe0ff */
[----:B--2---:R-:W-:Y:S02]  /*49f0*/  @P0 SHF.R.U32.HI R0, RZ, 0x10, R5 ;  /* 0x00000010ff000819 */ /* 0x004fe40000011605 */
[----:B------:R-:W-:Y:S02]  /*4a00*/  @P0 MOV R2, R4 ;  /* 0x0000000400020202 */ /* 0x000fe40000000f00 */
[----:B------:R-:W-:Y:S01]  /*4a10*/  @P0 R2UR UR4, R0 ;  /* 0x00000000000402ca */ /* 0x000fe200000e0000 */
[----:B------:R-:W-:Y:S01]  /*4a20*/  VIADD R0, R3, 0x100 ;  /* 0x0000010003007836 */ /* 0x000fe20000000000 */
[----:B------:R-:W-:Y:S02]  /*4a30*/  @P0 LOP3.LUT R4, R5, 0xffff, RZ, 0xc0, !PT ;  /* 0x0000ffff05040812 */ /* 0x000fe400078ec0ff */
[----:B------:R-:W-:Y:S02]  /*4a40*/  @P0 R2UR UR6, R2 ;  /* 0x00000000020602ca */ /* 0x000fe400000e0000 */
[----:B------:R-:W-:Y:S02]  /*4a50*/  PRMT R0, RZ, 0x654, R0 ;  /* 0x00000654ff007816 */ /* 0x000fe40000000000 */
[----:B------:R-:W-:Y:S02]  /*4a60*/  @P0 R2UR UR5, R4 ;  /* 0x00000000040502ca */ /* 0x000fe400000e0000 */
[----:B------:R2:W-:Y:S03]  /*4a70*/  SYNCS.ARRIVE.TRANS64.RED.A1T0 RZ, [R0+URZ], RZ ;  /* 0x000000ff00ff79a7 */ /* 0x0005e600081004ff */
[----:B------:R-:W-:Y:S04]  /*4a80*/  @UP2 UMOV UR26, UR4 ;  /* 0x00000004001a2c82 */ /* 0x000fe80008000000 */
[----:B------:R-:W-:Y:S04]  /*4a90*/  @UP2 UMOV UR13, UR6 ;  /* 0x00000006000d2c82 */ /* 0x000fe80008000000 */
[----:B------:R-:W-:Y:S01]  /*4aa0*/  @UP2 UMOV UR7, UR5 ;  /* 0x0000000500072c82 */ /* 0x000fe20008000000 */
[----:B------:R-:W-:Y:S05]  /*4ab0*/  BRA.U !UP0, `(.L_x_85) ;  /* 0x0000000108c07547 */ /* 0x000fea000b800000 */
[----:B------:R-:W-:Y:S02]  /*4ac0*/  UIMAD.WIDE.U32 UR10, UR7, UR35, URZ ;  /* 0x00000023070a72a5 */ /* 0x000fe4000f8e00ff */
[----:B------:R-:W-:Y:S02]  /*4ad0*/  UP2UR UR12, UPR, URZ, 0x4 ;  /* 0x00000004ff0c7883 */ /* 0x000fe40008000000 */
[----:B------:R-:W-:Y:S02]  /*4ae0*/  UISETP.NE.AND UP2, UPT, UR34, 0x1, UPT ;  /* 0x000000012200788c */ /* 0x000fe4000bf45270 */
[----:B------:R-:W-:Y:S02]  /*4af0*/  UIMAD.WIDE.U32 UR18, UR13, UR32, URZ ;  /* 0x000000200d1272a5 */ /* 0x000fe4000f8e00ff */
[----:B------:R-:W-:Y:S02]  /*4b00*/  USEL UR4, UR27, UR31, !UP2 ;  /* 0x0000001f1b047287 */ /* 0x000fe4000d000000 */
[----:B------:R-:W-:Y:S02]  /*4b10*/  UISETP.NE.AND UP0, UPT, UR16, 0x1, UPT ;  /* 0x000000011000788c */ /* 0x000fe4000bf05270 */
[----:B------:R-:W-:Y:S02]  /*4b20*/  UP2UR UR17, UPR, URZ, 0x2 ;  /* 0x00000002ff117883 */ /* 0x000fe40008000000 */
[----:B------:R-:W-:Y:S02]  /*4b30*/  UISETP.NE.AND UP1, UPT, UR41, 0x1, UPT ;  /* 0x000000012900788c */ /* 0x000fe4000bf25270 */
[----:B-1----:R-:W-:Y:S02]  /*4b40*/  UIMAD.WIDE.U32 UR20, UR4, UR14, URZ ;  /* 0x0000000e041472a5 */ /* 0x002fe4000f8e00ff */
[----:B------:R-:W-:Y:S01]  /*4b50*/  USEL UR8, UR30, UR37, !UP0 ;  /* 0x000000251e087287 */ /* 0x000fe2000c000000 */
[----:B------:R-:W-:Y:S02]  /*4b60*/  UMOV UR5, UR11 ;  /* 0x0000000b00057c82 */ /* 0x000fe40008000000 */
[----:B------:R-:W-:Y:S02]  /*4b70*/  USHF.R.U32.HI UR6, URZ, UR39, UR5 ;  /* 0x00000027ff067299 */ /* 0x000fe40008011605 */
[----:B------:R-:W-:Y:S02]  /*4b80*/  UIMAD.WIDE.U32 UR22, UR8, UR14, URZ ;  /* 0x0000000e081672a5 */ /* 0x000fe4000f8e00ff */
[----:B------:R-:W-:Y:S02]  /*4b90*/  USEL UR6, UR7, UR6, !UP2 ;  /* 0x0000000607067287 */ /* 0x000fe4000d000000 */
[----:B------:R-:W-:Y:S02]  /*4ba0*/  UISETP.NE.AND UP2, UPT, UR12, URZ, UPT ;  /* 0x000000ff0c00728c */ /* 0x000fe4000bf45270 */
[----:B------:R-:W-:Y:S01]  /*4bb0*/  UIMAD.WIDE.U32 UR10, UR6, UR14, URZ ;  /* 0x0000000e060a72a5 */ /* 0x000fe2000f8e00ff */
[----:B------:R-:W-:Y:S02]  /*4bc0*/  UMOV UR5, UR19 ;  /* 0x0000001300057c82 */ /* 0x000fe40008000000 */
[----:B------:R-:W-:Y:S03]  /*4bd0*/  USHF.R.U32.HI UR9, URZ, UR33, UR5 ;  /* 0x00000021ff097299 */ /* 0x000fe60008011605 */
[----:B------:R-:W-:Y:S02]  /*4be0*/  UMOV UR5, UR21 ;  /* 0x0000001500057c82 */ /* 0x000fe40008000000 */
[----:B------:R-:W-:Y:S03]  /*4bf0*/  @UP1 USHF.R.U32.HI UR4, URZ, UR15, UR5 ;  /* 0x0000000fff041299 */ /* 0x000fe60008011605 */
[----:B------:R-:W-:Y:S01]  /*4c00*/  UMOV UR5, UR23 ;  /* 0x0000001700057c82 */ /* 0x000fe20008000000 */
[----:B------:R-:W-:Y:S02]  /*4c10*/  UIMAD UR4, UR41, UR4, URZ ;  /* 0x00000004290472a4 */ /* 0x000fe4000f8e02ff */
[----:B------:R-:W-:Y:S02]  /*4c20*/  @UP1 USHF.R.U32.HI UR8, URZ, UR15, UR5 ;  /* 0x0000000fff081299 */ /* 0x000fe40008011605 */
[----:B------:R-:W-:Y:S02]  /*4c30*/  USEL UR5, UR13, UR9, !UP0 ;  /* 0x000000090d057287 */ /* 0x000fe4000c000000 */
[----:B------:R-:W-:Y:S02]  /*4c40*/  UIMAD UR9, UR41, UR8, URZ ;  /* 0x00000008290972a4 */ /* 0x000fe4000f8e02ff */
[----:B------:R-:W-:Y:S03]  /*4c50*/  UISETP.GE.AND UP0, UPT, UR6, UR4, UPT ;  /* 0x000000040600728c */ /* 0x000fe6000bf06270 */
[----:B------:R-:W-:Y:S01]  /*4c60*/  UMOV UR4, UR11 ;  /* 0x0000000b00047c82 */ /* 0x000fe20008000000 */
[----:B------:R-:W-:Y:S02]  /*4c70*/  UISETP.GE.OR UP0, UPT, UR5, UR9, UP0 ;  /* 0x000000090500728c */ /* 0x000fe40008706670 */
[----:B------:R-:W-:Y:S02]  /*4c80*/  USHF.R.U32.HI UR4, URZ, UR15, UR4 ;  /* 0x0000000fff047299 */ /* 0x000fe40008011604 */
[----:B------:R-:W-:Y:S02]  /*4c90*/  UIMAD.WIDE.U32 UR10, UR5, UR14, URZ ;  /* 0x0000000e050a72a5 */ /* 0x000fe4000f8e00ff */
[----:B------:R-:W-:Y:S04]  /*4ca0*/  USEL UR12, UR6, UR4, !UP1 ;  /* 0x00000004060c7287 */ /* 0x000fe8000c800000 */
[----:B------:R-:W-:Y:S01]  /*4cb0*/  UIADD3 UR9, UPT, UPT, -UR12, URZ, URZ ;  /* 0x000000ff0c097290 */ /* 0x000fe2000fffe1ff */
[----:B------:R-:W-:Y:S02]  /*4cc0*/  @!UP0 UMOV UR4, UR11 ;  /* 0x0000000b00048c82 */ /* 0x000fe40008000000 */
[----:B------:R-:W-:Y:S02]  /*4cd0*/  @!UP0 USHF.R.U32.HI UR4, URZ, UR15, UR4 ;  /* 0x0000000fff048299 */ /* 0x000fe40008011604 */
[----:B------:R-:W-:Y:S02]  /*4ce0*/  UIMAD UR9, UR41, UR9, UR6 ;  /* 0x00000009290972a4 */ /* 0x000fe4000f8e0206 */
[----:B------:R-:W-:Y:S02]  /*4cf0*/  @!UP0 USEL UR4, UR5, UR4, !UP1 ;  /* 0x0000000405048287 */ /* 0x000fe4000c800000 */
[----:B------:R-:W-:Y:S02]  /*4d00*/  UISETP.NE.AND UP1, UPT, UR17, URZ, UPT ;  /* 0x000000ff1100728c */ /* 0x000fe4000bf25270 */
[----:B------:R-:W-:Y:S02]  /*4d10*/  @!UP0 UIMAD UR9, UR8, UR9, UR4 ;  /* 0x00000009080982a4 */ /* 0x000fe4000f8e0204 */
[----:B------:R-:W-:Y:S02]  /*4d20*/  @!UP0 UIADD3 UR10, UPT, UPT, UR12, -UR4, URZ ;  /* 0x800000040c0a8290 */ /* 0x000fe4000fffe0ff */
[----:B------:R-:W-:Y:S02]  /*4d30*/  UIADD3 UR4, UPT, UPT, -UR5, URZ, URZ ;  /* 0x000000ff05047290 */ /* 0x000fe4000fffe1ff */
[----:B------:R-:W-:Y:S02]  /*4d40*/  UIADD3 UR8, UPT, UPT, -UR6, URZ, URZ ;  /* 0x000000ff06087290 */ /* 0x000fe4000fffe1ff */
[----:B------:R-:W-:Y:S02]  /*4d50*/  @!UP0 UIMAD UR6, UR10, UR41, UR5 ;  /* 0x000000290a0682a4 */ /* 0x000fe4000f8e0205 */
[----:B------:R-:W-:Y:S02]  /*4d60*/  UIMAD UR13, UR16, UR4, UR13 ;  /* 0x00000004100d72a4 */ /* 0x000fe4000f8e020d */
[----:B------:R-:W-:Y:S01]  /*4d70*/  UIMAD UR7, UR34, UR8, UR7 ;  /* 0x00000008220772a4 */ /* 0x000fe2000f8e0207 */
[----:B------:R-:W-:Y:S02]  /*4d80*/  @!UP0 UMOV UR5, UR9 ;  /* 0x0000000900058c82 */ /* 0x000fe40008000000 */
[----:B------:R-:W-:Y:S02]  /*4d90*/  UIMAD UR13, UR5, UR16, UR13 ;  /* 0x00000010050d72a4 */ /* 0x000fe4000f8e020d */
[----:B------:R-:W-:Y:S11]  /*4da0*/  UIMAD UR7, UR6, UR34, UR7 ;  /* 0x00000022060772a4 */ /* 0x000ff6000f8e0207 */
[----:B------:R-:W-:Y:S01]  /*4db0*/  @!UPT UIADD3 URZ, UPT, UPT, URZ, URZ, URZ ;  /* 0x000000fffffff290 */ /* 0x000fe2000fffe0ff */
.L_x_85:
[----:B------:R-:W3:Y:S01]  /*4dc0*/  @!UP3 LDCU.128 UR20, c[0x0][0xb10] ;  /* 0x00016200ff14b7ac */ /* 0x000ee20008000c00 */
[----:B------:R-:W-:Y:S04]  /*4dd0*/  ISETP.NE.U32.AND P0, PT, RZ, UR28, PT ;  /* 0x0000001cff007c0c */ /* 0x000fe8000bf05070 */
[----:B------:R-:W-:Y:S01]  /*4de0*/  ISETP.NE.AND.EX P0, PT, RZ, UR29, PT, P0 ;  /* 0x0000001dff007c0c */ /* 0x000fe2000bf05300 */
[----:B------:R-:W4:Y:S01]  /*4df0*/  @!UP3 LDCU UR5, c[0x0][0xb0c] ;  /* 0x00016180ff05b7ac */ /* 0x000f220008000800 */
[----:B---3--:R-:W-:Y:S07]  /*4e00*/  UIMAD.WIDE.U32 UR8, UR13, UR20, URZ ;  /* 0x000000140d0872a5 */ /* 0x008fee000f8e00ff */
[----:B------:R-:W-:Y:S01]  /*4e10*/  @!UP3 UMOV UR4, UR9 ;  /* 0x000000090004bc82 */ /* 0x000fe20008000000 */
[----:B----4-:R-:W-:Y:S02]  /*4e20*/  @!UP3 UISETP.NE.AND UP0, UPT, UR5, 0x1, UPT ;  /* 0x000000010500b88c */ /* 0x010fe4000bf05270 */
[----:B------:R-:W-:Y:S02]  /*4e30*/  @!UP3 USHF.R.U32.HI UR4, URZ, UR21, UR4 ;  /* 0x00000015ff04b299 */ /* 0x000fe40008011604 */
[----:B------:R-:W-:Y:S02]  /*4e40*/  UIMAD.WIDE.U32 UR8, UR7, UR23, URZ ;  /* 0x00000017070872a5 */ /* 0x000fe4000f8e00ff */
[----:B------:R-:W-:Y:S02]  /*4e50*/  @!UP3 USEL UR10, UR13, UR4, !UP0 ;  /* 0x000000040d0ab287 */ /* 0x000fe4000c000000 */
[----:B------:R-:W-:Y:S03]  /*4e60*/  @!UP3 UISETP.NE.AND UP0, UPT, UR22, 0x1, UPT ;  /* 0x000000011600b88c */ /* 0x000fe6000bf05270 */
[----:B------:R-:W-:Y:S02]  /*4e70*/  @!UP3 UMOV UR6, UR9 ;  /* 0x000000090006bc82 */ /* 0x000fe40008000000 */
[----:B------:R-:W3:Y:S02]  /*4e80*/  @!UP3 LDCU UR4, c[0x0][0xb20] ;  /* 0x00016400ff04b7ac */ /* 0x000ee40008000800 */
[----:B---3--:R-:W-:Y:S04]  /*4e90*/  @!UP3 USHF.R.U32.HI UR6, URZ, UR4, UR6 ;  /* 0x00000004ff06b299 */ /* 0x008fe80008011606 */
[----:B------:R-:W-:Y:S04]  /*4ea0*/  @!UP3 USEL UR6, UR7, UR6, !UP0 ;  /* 0x000000060706b287 */ /* 0x000fe8000c000000 */
[----:B------:R-:W-:Y:S02]  /*4eb0*/  @!UP3 UIADD3 UR4, UPT, UPT, -UR10, UR6, URZ ;  /* 0x000000060a04b290 */ /* 0x000fe4000fffe1ff */
[----:B------:R-:W-:Y:S02]  /*4ec0*/  @!UP3 UIADD3 UR6, UPT, UPT, UR10, -UR6, URZ ;  /* 0x800000060a06b290 */ /* 0x000fe4000fffe0ff */
[----:B------:R-:W-:Y:S02]  /*4ed0*/  @!UP3 UIMAD UR13, UR4, UR5, UR13 ;  /* 0x00000005040db2a4 */ /* 0x000fe4000f8e020d */
[----:B------:R-:W-:Y:S01]  /*4ee0*/  @!UP3 UIMAD UR7, UR6, UR22, UR7 ;  /* 0x000000160607b2a4 */ /* 0x000fe2000f8e0207 */
[----:B------:R-:W-:Y:S11]  /*4ef0*/  BRA.U UP4, `(.L_x_86) ;  /* 0x0000000104107547 */ /* 0x000ff6000b800000 */
[----:B--2---:R-:W-:Y:S04]  /*4f00*/  MOV R0, UR38 ;  /* 0x0000002600007c02 */ /* 0x004fe80008000f00 */
[----:B------:R-:W-:Y:S04]  /*4f10*/  SHF.L.U32 R3, R0, 0x1f, RZ ;  /* 0x0000001f00037819 */ /* 0x000fe800000006ff */
[----:B------:R-:W2:Y:S02]  /*4f20*/  SYNCS.PHASECHK.TRANS64.TRYWAIT P1, [UR24+0xe8], R3 ;  /* 0x0000e803ff0075a7 */ /* 0x000ea40008021118 */
[----:B--2---:R-:W-:Y:S05]  /*4f30*/  @!P1 BRA `(.L_x_87) ;  /* 0x00000024008c9947 */ /* 0x004fea0003800000 */
.L_x_86:
[----:B------:R-:W-:Y:S05]  /*4f40*/  BRA.U !UP6, `(.L_x_88) ;  /* 0x000000010e387547 */ /* 0x000fea000b800000 */
[----:B------:R-:W-:Y:S01]  /*4f50*/  UPLOP3.LUT UP1, UPT, UPT, UPT, UP5, 0x80, 0x8 ;  /* 0x000000000008789c */ /* 0x000fe20003f2f050 */
[----:B------:R-:W-:Y:S01]  /*4f60*/  HFMA2 R19, -RZ, RZ, 0, 5.9604644775390625e-08 ;  /* 0x00000001ff137431 */ /* 0x000fe200000001ff */
[----:B------:R-:W3:Y:S04]  /*4f70*/  LDCU.64 UR8, c[0x0][0x358] ;  /* 0x00006b00ff0877ac */ /* 0x000ee80008000a00 */
[----:B------:R-:W-:Y:S05]  /*4f80*/  PLOP3.LUT P1, PT, PT, PT, UP1, 0x80, 0x8 ;  /* 0x000000000008781c */ /* 0x000fea0003f2f018 */
[----:B------:R-:W4:Y:S01]  /*4f90*/  @UP1 LDCU.64 UR4, c[0x0][0x888] ;  /* 0x00011100ff0417ac */ /* 0x000f220008000a00 */
[----:B------:R-:W-:Y:S04]  /*4fa0*/  @UP1 UIMAD UR6, UR36, UR28, URZ ;  /* 0x0000001c240612a4 */ /* 0x000fe8000f8e02ff */
[----:B----4-:R-:W-:Y:S06]  /*4fb0*/  @UP1 UIMAD.WIDE UR4, UR6, 0x4, UR4 ;  /* 0x00000004060418a5 */ /* 0x010fec000f8e0204 */
[----:B------:R-:W-:Y:S02]  /*4fc0*/  IMAD.U32 R2, RZ, RZ, UR4 ;  /* 0x00000004ff027e24 */ /* 0x000fe4000f8e00ff */
[----:B--2---:R-:W-:Y:S05]  /*4fd0*/  IMAD.U32 R3, RZ, RZ, UR5 ;  /* 0x00000005ff037e24 */ /* 0x004fea000f8e00ff */
[----:B---3--:R-:W2:Y:S02]  /*4fe0*/  @P1 LDG.E R0, desc[UR8][R2.64] ;  /* 0x0000000802001981 */ /* 0x008ea4000c1e1900 */
[----:B--2---:R-:W-:Y:S01]  /*4ff0*/  @P1 R2UR UR45, R0 ;  /* 0x00000000002d12ca */ /* 0x004fe200000e0000 */
[----:B------:R-:W-:Y:S05]  /*5000*/  IMAD.MOV.U32 R0, RZ, RZ, 0x1 ;  /* 0x00000001ff007424 */ /* 0x000fea00078e00ff */
[----:B------:R-:W-:Y:S08]  /*5010*/  @!P1 PRMT R19, R0, 0x7610, R19 ;  /* 0x0000761000139816 */ /* 0x000ff00000000013 */
[----:B------:R-:W3:Y:S02]  /*5020*/  @!UP1 LDCU UR45, c[0x0][0x880] ;  /* 0x00011000ff2d97ac */ /* 0x000ee40008000800 */
.L_x_88:
[----:B---3--:R-:W-:Y:S01]  /*5030*/  @!P0 FSETP.EQ.AND P2, PT, RZ, UR45, PT ;  /* 0x0000002dff008c0b */ /* 0x008fe2000bf42000 */
[----:B------:R-:W-:Y:S01]  /*5040*/  @!UPT UIADD3 URZ, UPT, UPT, URZ, URZ, URZ ;  /* 0x000000fffffff290 */ /* 0x000fe2000fffe0ff */
[----:B------:R-:W-:Y:S11]  /*5050*/  @!P0 BRA `(.L_x_89) ;  /* 0x0000000000148947 */ /* 0x000ff60003800000 */
[----:B------:R-:W-:Y:S02]  /*5060*/  LOP3.LUT P0, RZ, R19, 0xff, RZ, 0xc0, !PT ;  /* 0x000000ff13ff7812 */ /* 0x000fe4000780c0ff */
[----:B------:R-:W-:Y:S04]  /*5070*/  PLOP3.LUT P2, PT, PT, PT, UP1, 0x80, 0x8 ;  /* 0x000000000008781c */ /* 0x000fe80003f4f018 */
[----:B------:R-:W-:Y:S07]  /*5080*/  PLOP3.LUT P2, PT, P2, PT, PT, 0x8, 0x80 ;  /* 0x000000000080781c */ /* 0x000fee000174e170 */
[----:B------:R-:W-:Y:S11]  /*5090*/  @P0 FSETP.EQ.AND P2, PT, RZ, UR45, PT ;  /* 0x0000002dff000c0b */ /* 0x000ff6000bf42000 */
[----:B------:R-:W-:Y:S02]  /*50a0*/  @!UPT UIADD3 URZ, UPT, UPT, URZ, URZ, URZ ;  /* 0x000000fffffff290 */ /* 0x000fe4000fffe0ff */
.L_x_89:
[----:B------:R-:W-:Y:S01]  /*50b0*/  ULEA UR4, UR25, UR24, 0x3 ;  /* 0x0000001819047291 */ /* 0x000fe2000f8e18ff */
[----:B--2---:R-:W-:Y:S02]  /*50c0*/  SHF.L.U32 R0, R11, 0x1f, RZ ;  /* 0x0000001f0b007819 */ /* 0x004fe400000006ff */
[----:B------:R-:W-:Y:S01]  /*50d0*/  ELECT P1, URZ, PT ;  /* 0x0000000000ff782f */ /* 0x000fe20003820000 */
[----:B------:R-:W-:Y:S05]  /*50e0*/  VIADD R10, R10, 0x1 ;  /* 0x000000010a0a7836 */ /* 0x000fea0000000000 */
[----:B------:R-:W2:Y:S02]  /*50f0*/  SYNCS.PHASECHK.TRANS64.TRYWAIT P0, [UR4+0xd0], R0 ;  /* 0x0000d000ff0075a7 */ /* 0x000ea40008001104 */
[----:B--2---:R-:W-:Y:S05]  /*5100*/  @!P0 BRA `(.L_x_90) ;  /* 0x0000002400308947 */ /* 0x004fea0003800000 */
.L_x_159:
[----:B------:R-:W-:Y:S01]  /*5110*/  UIADD3 UR9, UPT, UPT, UR4, 0xc0, URZ ;  /* 0x000000c004097890 */ /* 0x000fe2000fffe0ff */
[----:B------:R-:W-:Y:S01]  /*5120*/  PLOP3.LUT P1, PT, P2, P1, PT, 0xf2, 0x2f ;  /* 0x00000000002f781c */ /* 0x000fe20001723e72 */
[----:B------:R-:W-:Y:S01]  /*5130*/  UPLOP3.LUT UP4, UPT, UPT, UPT, UPT, 0x80, 0x8 ;  /* 0x000000000008789c */ /* 0x000fe20003f8f070 */
[----:B------:R-:W-:Y:S01]  /*5140*/  R2UR UR23, R31 ;  /* 0x000000001f1772ca */ /* 0x000fe200000e0000 */
[----:B------:R-:W-:Y:S01]  /*5150*/  UMOV UR20, 0x0 ;  /* 0x0000000000147882 */ /* 0x000fe20000000000 */
[----:B------:R-:W-:Y:S01]  /*5160*/  UMOV UR21, 0x10000000 ;  /* 0x1000000000157882 */ /* 0x000fe20000000000 */
[----:B------:R-:W-:Y:S01]  /*5170*/  UMOV UR12, UR36 ;  /* 0x00000024000c7c82 */ /* 0x000fe20008000000 */
[----:B------:R-:W-:Y:S01]  /*5180*/  R2UR UR22, R32 ;  /* 0x00000000201672ca */ /* 0x000fe200000e0000 */
[----:B------:R-:W-:Y:S06]  /*5190*/  UMOV UR36, UR26 ;  /* 0x0000001a00247c82 */ /* 0x000fec0008000000 */
[----:B------:R-:W-:Y:S01]  /*51a0*/  VOTEU.ALL UP0, P1 ;  /* 0x0000000000ff7886 */ /* 0x000fe20000800000 */
[----:B------:R-:W-:Y:S04]  /*51b0*/  @!P1 IADD3 R2, P0, PT, R12, 0x580, RZ ;  /* 0x000005800c029810 */ /* 0x000fe80007f1e0ff */
[----:B------:R-:W-:Y:S01]  /*51c0*/  @!UP0 ULEA UR5, UR25, UR24, 0xa ;  /* 0x0000001819058291 */ /* 0x000fe2000f8e50ff */
[----:B--2---:R-:W-:Y:S01]  /*51d0*/  @!P1 IMAD.X R0, RZ, RZ, R13, P0 ;  /* 0x000000ffff009224 */ /* 0x004fe200000e060d */
[----:B------:R-:W-:Y:S01]  /*51e0*/  @!UP0 USHF.L.U32 UR10, UR50, 0x3, URZ ;  /* 0x00000003320a8899 */ /* 0x000fe200080006ff */
[----:B------:R-:W-:Y:S01]  /*51f0*/  @!P1 R2UR UR6, R2 ;  /* 0x00000000020692ca */ /* 0x000fe200000e0000 */
[----:B------:R-:W-:Y:S01]  /*5200*/  @!UP0 UIADD3 UR8, UPT, UPT, UR5, 0x200, URZ ;  /* 0x0000020005088890 */ /* 0x000fe2000fffe0ff */
[C---:B------:R-:W-:Y:S01]  /*5210*/  ISETP.NE.AND P0, PT, R10.reuse, 0x2, PT ;  /* 0x000000020a00780c */ /* 0x040fe20003f05270 */
[----:B------:R-:W-:Y:S02]  /*5220*/  UIADD3 UR5, UPT, UPT, UR25, 0x1, URZ ;  /* 0x0000000119057890 */ /* 0x000fe4000fffe0ff */
[----:B------:R-:W-:Y:S01]  /*5230*/  @!UP0 USHF.L.U32 UR11, UR51, 0x6, URZ ;  /* 0x00000006330b8899 */ /* 0x000fe200080006ff */
[----:B------:R-:W-:Y:S01]  /*5240*/  SEL R10, R10, RZ, P0 ;  /* 0x000000ff0a0a7207 */ /* 0x000fe20000000000 */
[----:B------:R-:W-:Y:S02]  /*5250*/  UISETP.NE.AND UP0, UPT, UR5, 0x2, UPT ;  /* 0x000000020500788c */ /* 0x000fe4000bf05270 */
[----:B------:R-:W-:Y:S02]  /*5260*/  UIADD3 UR50, UPT, UPT, UR7, UR23, URZ ;  /* 0x0000001707327290 */ /* 0x000fe4000fffe0ff */
[----:B------:R-:W-:Y:S01]  /*5270*/  USEL UR25, UR5, URZ, UP0 ;  /* 0x000000ff05197287 */ /* 0x000fe20008000000 */
[----:B------:R-:W-:Y:S01]  /*5280*/  @!P1 R2UR UR5, R0 ;  /* 0x00000000000592ca */ /* 0x000fe200000e0000 */
[----:B------:R-:W-:Y:S01]  /*5290*/  IMAD.U32 R2, RZ, RZ, UR6 ;  /* 0x00000006ff027e24 */ /* 0x000fe2000f8e00ff */
[----:B------:R-:W-:Y:S01]  /*52a0*/  USEL UR17, URZ, 0x1, UP0 ;  /* 0x00000001ff117887 */ /* 0x000fe20008000000 */
[----:B------:R-:W-:Y:S01]  /*52b0*/  SEL R0, RZ, 0x1, P0 ;  /* 0x00000001ff007807 */ /* 0x000fe20000000000 */
[----:B------:R-:W-:Y:S01]  /*52c0*/  VOTEU.ALL UP0, P1 ;  /* 0x0000000000ff7886 */ /* 0x000fe20000800000 */
[----:B------:R-:W-:Y:S01]  /*52d0*/  UIADD3 UR51, UPT, UPT, UR13, UR22, URZ ;  /* 0x000000160d337290 */ /* 0x000fe2000fffe0ff */
[----:B------:R-:W-:Y:S02]  /*52e0*/  @!P1 R2UR UR18, R2 ;  /* 0x00000000021292ca */ /* 0x000fe400000e0000 */
[----:B------:R-:W-:Y:S02]  /*52f0*/  LOP3.LUT R9, R9, R0, RZ, 0x3c, !PT ;  /* 0x0000000009097212 */ /* 0x000fe400078e3cff */
[----:B------:R-:W-:Y:S03]  /*5300*/  LOP3.LUT R11, R11, UR17, RZ, 0x3c, !PT ;  /* 0x000000110b0b7c12 */ /* 0x000fe6000f8e3cff */
[----:B------:R-:W-:Y:S01]  /*5310*/  IMAD.U32 R3, RZ, RZ, UR5 ;  /* 0x00000005ff037e24 */ /* 0x000fe2000f8e00ff */
[----:B------:R-:W-:Y:S04]  /*5320*/  UPRMT UR5, UR46, 0x654, UR9 ;  /* 0x000006542e057896 */ /* 0x000fe80008000009 */
[----:B------:R-:W-:Y:S11]  /*5330*/  @!P1 R2UR UR19, R3 ;  /* 0x00000000031392ca */ /* 0x000ff600000e0000 */
[----:B------:R-:W-:Y:S02]  /*5340*/  @!UPT UIADD3 URZ, UPT, UPT, URZ, URZ, URZ ;  /* 0x000000fffffff290 */ /* 0x000fe4000fffe0ff */
[----:B------:R2:W-:Y:S01]  /*5350*/  @!UP0 UTMALDG.3D [UR8], [UR18], desc[UR20] ;  /* 0x00001408120085b4 */ /* 0x0005e20008011000 */
[----:B------:R2:W-:Y:S01]  /*5360*/  @!P1 SYNCS.ARRIVE.TRANS64.RED.A0TR RZ, [UR4+0xc0], R8 ;  /* 0x0000c008ffff99a7 */ /* 0x0005e20008300404 */
[----:B------:R-:W-:Y:S01]  /*5370*/  SYNCS.ARRIVE.TRANS64.RED.A1T0 RZ, [UR5], RZ ;  /* 0x000000ffffff79a7 */ /* 0x000fe20008100405 */
[----:B------:R-:W-:Y:S05]  /*5380*/  BRA.U UP2, `(.L_x_91) ;  /* 0xfffffff502507547 */ /* 0x000fea000b83ffff */
[----:B------:R-:W-:Y:S01]  /*5390*/  UIADD3 UR24, UPT, UPT, UR24, 0xd0, URZ ;  /* 0x000000d018187890 */ /* 0x000fe2000fffe0ff */
[----:B------:R-:W-:-:S03]  /*53a0*/  SHF.L.U32 R3, R11, 0x1f, RZ ;  /* 0x0000001f0b037819 */ /* 0x000fc600000006ff */
[----:B------:R-:W-:-:S09]  /*53b0*/  ULEA UR4, UR25, UR24, 0x3 ;  /* 0x0000001819047291 */ /* 0x000fd2000f8e18ff */
[----:B------:R-:W3:Y:S02]  /*53c0*/  SYNCS.PHASECHK.TRANS64.TRYWAIT P0, [UR4], R3 ;  /* 0x00000003ff0075a7 */ /* 0x000ee40008001104 */
[----:B---3--:R-:W-:Y:S05]  /*53d0*/  @!P0 BRA `(.L_x_92) ;  /* 0x0000002000948947 */ /* 0x008fea0003800000 */
.L_x_161:
[----:B------:R-:W-:-:S04]  /*53e0*/  UIADD3 UR4, UPT, UPT, UR25, 0x1, URZ ;  /* 0x0000000119047890 */ /* 0x000fc8000fffe0ff */
[----:B------:R-:W-:-:S04]  /*53f0*/  UISETP.NE.AND UP0, UPT, UR4, 0x2, UPT ;  /* 0x000000020400788c */ /* 0x000fc8000bf05270 */
[----:B------:R-:W-:Y:S02]  /*5400*/  USEL UR5, URZ, 0x1, UP0 ;  /* 0x00000001ff057887 */ /* 0x000fe40008000000 */
[----:B------:R-:W-:-:S04]  /*5410*/  USEL UR4, UR4, URZ, UP0 ;  /* 0x000000ff04047287 */ /* 0x000fc80008000000 */
[----:B------:R-:W-:Y:S01]  /*5420*/  ULEA UR4, UR4, UR24, 0x3 ;  /* 0x0000001804047291 */ /* 0x000fe2000f8e18ff */
[----:B---3--:R-:W-:-:S04]  /*5430*/  LOP3.LUT R3, R11, UR5, RZ, 0x3c, !PT ;  /* 0x000000050b037c12 */ /* 0x008fc8000f8e3cff */
[----:B------:R-:W-:Y:S01]  /*5440*/  SHF.L.U32 R3, R3, 0x1f, RZ ;  /* 0x0000001f03037819 */ /* 0x000fe200000006ff */
[----:B------:R-:W-:-:S07]  /*5450*/  IMAD.U32 R0, RZ, RZ, UR4 ;  /* 0x00000004ff007e24 */ /* 0x000fce000f8e00ff */
.L_x_93:
[----:B---3--:R3:W4:Y:S02]  /*5460*/  SYNCS.PHASECHK.TRANS64.TRYWAIT P0, [R0+URZ], R3 ;  /* 0x00000003000075a7 */ /* 0x00872400080011ff */
[----:B----4-:R-:W-:Y:S05]  /*5470*/  @!P0 NANOSLEEP.SYNCS 0x989680 ;  /* 0x009896800000895d */ /* 0x010fea0003900000 */
[----:B------:R-:W4:Y:S02]  /*5480*/  @!P0 SYNCS.PHASECHK.TRANS64 P0, [R0+URZ], R3 ;  /* 0x00000003000085a7 */ /* 0x000f2400080010ff */
[----:B-12-4-:R-:W-:Y:S05]  /*5490*/  @P0 EXIT ;  /* 0x000000000000094d */ /* 0x016fea0003800000 */
[----:B------:R-:W-:Y:S05]  /*54a0*/  BRA `(.L_x_93) ;  /* 0xfffffffc00ec7947 */ /* 0x000fea000383ffff */
.L_x_83:
[----:B------:R-:W-:-:S06]  /*54b0*/  UISETP.GE.AND UP0, UPT, UR18, 0x4, UPT ;  /* 0x000000041200788c */ /* 0x000fcc000bf06270 */
[----:B------:R-:W-:-:S13]  /*54c0*/  PLOP3.LUT P0, PT, PT, PT, UP0, 0x80, 0x8 ;  /* 0x000000000008781c */ /* 0x000fda0003f0f008 */
[----:B-1----:R-:W-:Y:S05]  /*54d0*/  @!P0 EXIT ;  /* 0x000000000000894d */ /* 0x002fea0003800000 */
[----:B------:R-:W-:Y:S01]  /*54e0*/  BAR.SYNC.DEFER_BLOCKING 0x6, 0xa0 ;  /* 0x0182800000007b1d */ /* 0x000fe20000010000 */
[C---:B------:R-:W-:Y:S02]  /*54f0*/  IMAD.SHL.U32 R0, R38.reuse, 0x8, RZ ;  /* 0x0000000826007824 */ /* 0x040fe400078e00ff */
[----:B------:R-:W-:Y:S02]  /*5500*/  HFMA2 R36, -RZ, RZ, 0, 5.9604644775390625e-08 ;  /* 0x00000001ff247431 */ /* 0x000fe400000001ff */
[C---:B------:R-:W-:Y:S01]  /*5510*/  IMAD.U32 R16, R38.reuse, 0x10000, RZ ;  /* 0x0001000026107824 */ /* 0x040fe200078e00ff */
[----:B------:R-:W-:Y:S01]  /*5520*/  CS2R R34, SRZ ;  /* 0x0000000000227805 */ /* 0x000fe2000001ff00 */
[----:B------:R-:W-:Y:S01]  /*5530*/  IMAD.SHL.U32 R37, R38, 0x4, RZ ;  /* 0x0000000426257824 */ /* 0x000fe200078e00ff */
[----:B------:R-:W-:Y:S01]  /*5540*/  UMOV UR4, 0x400 ;  /* 0x0000040000047882 */ /* 0x000fe20000000000 */
[----:B------:R-:W1:Y:S01]  /*5550*/  LDC.64 R26, c[0x0][0x8b0] ;  /* 0x00022c00ff1a7b82 */ /* 0x000e620000000a00 */
[----:B------:R-:W-:Y:S01]  /*5560*/  ULEA UR4, UR46, UR4, 0x18 ;  /* 0x000000042e047291 */ /* 0x000fe2000f8ec0ff */
[----:B------:R-:W-:Y:S01]  /*5570*/  LOP3.LUT R0, R0, 0x78, RZ, 0xc0, !PT ;  /* 0x0000007800007812 */ /* 0x000fe200078ec0ff */
[----:B------:R-:W-:Y:S01]  /*5580*/  IMAD.MOV.U32 R42, RZ, RZ, RZ ;  /* 0x000000ffff2a7224 */ /* 0x000fe200078e00ff */
[----:B------:R-:W-:Y:S01]  /*5590*/  LOP3.LUT R16, R16, 0x600000, RZ, 0xc0, !PT ;  /* 0x0060000010107812 */ /* 0x000fe200078ec0ff */
[----:B------:R-:W2:Y:S01]  /*55a0*/  LDCU UR62, c[0x0][0x370] ;  /* 0x00006e00ff3e77ac */ /* 0x000ea20008000800 */
[----:B------:R-:W-:-:S02]  /*55b0*/  LOP3.LUT R37, R0, 0x180, R37, 0xf8, !PT ;  /* 0x0000018000257812 */ /* 0x000fc400078ef825 */
[----:B------:R-:W3:Y:S01]  /*55c0*/  LDC.64 R24, c[0x0][0x8a8] ;  /* 0x00022a00ff187b82 */ /* 0x000ee20000000a00 */
[----:B------:R-:W-:Y:S01]  /*55d0*/  LOP3.LUT R38, R38, 0x60, RZ, 0xc0, !PT ;  /* 0x0000006026267812 */ /* 0x000fe200078ec0ff */
[----:B------:R-:W4:Y:S01]  /*55e0*/  LDCU UR44, c[0x0][0xb0c] ;  /* 0x00016180ff2c77ac */ /* 0x000f220008000800 */
[----:B------:R-:W-:Y:S01]  /*55f0*/  SHF.L.U32 R37, R37, 0x1, RZ ;  /* 0x0000000125257819 */ /* 0x000fe200000006ff */
[----:B------:R-:W1:Y:S01]  /*5600*/  LDCU UR40, c[0x0][0xb30] ;  /* 0x00016600ff2877ac */ /* 0x000e620008000800 */
[----:B------:R-:W2:Y:S01]  /*5610*/  LDS R3, [UR4+0x1a0] ;  /* 0x0001a004ff037984 */ /* 0x000ea20008000800 */
[----:B------:R-:W4:Y:S01]  /*5620*/  LDCU.64 UR4, c[0x0][0x890] ;  /* 0x00011200ff0477ac */ /* 0x000f220008000a00 */
[----:B------:R-:W1:Y:S01]  /*5630*/  LDCU.64 UR60, c[0x0][0x888] ;  /* 0x00011100ff3c77ac */ /* 0x000e620008000a00 */
[----:B------:R-:W1:Y:S01]  /*5640*/  LDCU.64 UR42, c[0x0][0xb28] ;  /* 0x00016500ff2a77ac */ /* 0x000e620008000a00 */
[----:B------:R-:W1:Y:S01]  /*5650*/  LDCU.128 UR56, c[0x0][0xb10] ;  /* 0x00016200ff3877ac */ /* 0x000e620008000c00 */
[----:B------:R-:W1:Y:S01]  /*5660*/  LDCU UR55, c[0x0][0x374] ;  /* 0x00006e80ff3777ac */ /* 0x000e620008000800 */
[----:B----4-:R-:W-:Y:S01]  /*5670*/  MOV R30, UR4 ;  /* 0x00000004001e7c02 */ /* 0x010fe20008000f00 */
[----:B------:R-:W-:Y:S01]  /*5680*/  IMAD.U32 R29, RZ, RZ, UR5 ;  /* 0x00000005ff1d7e24 */ /* 0x000fe2000f8e00ff */
[----:B------:R-:W-:Y:S01]  /*5690*/  UMOV UR39, URZ ;  /* 0x000000ff00277c82 */ /* 0x000fe20008000000 */
[----:B------:R-:W-:Y:S01]  /*56a0*/  UMOV UR49, URZ ;  /* 0x000000ff00317c82 */ /* 0x000fe20008000000 */
[----:B------:R-:W-:Y:S01]  /*56b0*/  UMOV UR53, URZ ;  /* 0x000000ff00357c82 */ /* 0x000fe20008000000 */
[----:B------:R-:W-:Y:S01]  /*56c0*/  UMOV UR54, URZ ;  /* 0x000000ff00367c82 */ /* 0x000fe20008000000 */
[----:B-12---:R-:W-:-:S07]  /*56d0*/  IMAD.IADD R16, R3, 0x1, R16 ;  /* 0x0000000103107824 */ /* 0x006fce00078e0210 */
.L_x_109:
[----:B-1----:R-:W1:Y:S01]  /*56e0*/  S2UR UR4, SR_CgaCtaId ;  /* 0x00000000000479c3 */ /* 0x002e620000008800 */
[----:B------:R-:W-:Y:S01]  /*56f0*/  UMOV UR48, 0x400 ;  /* 0x0000040000307882 */ /* 0x000fe20000000000 */
[----:B------:R-:W-:Y:S01]  /*5700*/  SHF.L.U32 R3, R34, 0x1f, RZ ;  /* 0x0000001f22037819 */ /* 0x000fe200000006ff */
[----:B-1----:R-:W-:Y:S06]  /*5710*/  ULEA UR48, UR4, UR48, 0x18 ;  /* 0x0000003004307291 */ /* 0x002fec000f8ec0ff */
[C---:B------:R-:W-:Y:S02]  /*5720*/  LEA R0, R42.reuse, UR48, 0x3 ;  /* 0x000000302a007c11 */ /* 0x040fe4000f8e18ff */
[----:B------:R-:W-:Y:S02]  /*5730*/  LEA R5, R42, UR48, 0x4 ;  /* 0x000000302a057c11 */ /* 0x000fe4000f8e20ff */
[----:B------:R-:W1:Y:S02]  /*5740*/  SYNCS.PHASECHK.TRANS64.TRYWAIT P0, [R0+URZ+0xf0], R3 ;  /* 0x0000f003000075a7 */ /* 0x000e6400080011ff */
[----:B-12---:R-:W-:Y:S05]  /*5750*/  @!P0 BRA `(.L_x_94) ;  /* 0x0000001c00cc8947 */ /* 0x006fea0003800000 */
.L_x_162:
[----:B------:R-:W-:Y:S01]  /*5760*/  R2UR UR7, R39 ;  /* 0x00000000270772ca */ /* 0x000fe200000e0000 */
[----:B------:R-:W2:Y:S01]  /*5770*/  LDS.128 R4, [R5+0x180] ;  /* 0x0001800005047984 */ /* 0x000ea20000000c00 */
[----:B-1----:R-:W-:Y:S01]  /*5780*/  VIADD R0, R0, 0x100 ;  /* 0x0000010000007836 */ /* 0x002fe20000000000 */
[----:B------:R-:W-:Y:S04]  /*5790*/  UISETP.GE.AND UP0, UPT, UR41, 0x1, UPT ;  /* 0x000000012900788c */ /* 0x000fe8000bf06270 */
[----:B------:R-:W-:Y:S01]  /*57a0*/  PRMT R0, RZ, 0x654, R0 ;  /* 0x00000654ff007816 */ /* 0x000fe20000000000 */
[----:B------:R-:W-:Y:S01]  /*57b0*/  @!PT LDS RZ, [RZ] ;  /* 0x00000000fffff984 */ /* 0x000fe20000000800 */
[----:B------:R-:W-:Y:S01]  /*57c0*/  @!PT LDS RZ, [RZ] ;  /* 0x00000000fffff984 */ /* 0x000fe20000000800 */
[----:B------:R-:W-:Y:S01]  /*57d0*/  @!PT LDS RZ, [RZ] ;  /* 0x00000000fffff984 */ /* 0x000fe20000000800 */
[----:B------:R-:W-:Y:S01]  /*57e0*/  @!PT LDS RZ, [RZ] ;  /* 0x00000000fffff984 */ /* 0x000fe20000000800 */
[----:B------:R1:W-:Y:S06]  /*57f0*/  MEMBAR.ALL.CTA ;  /* 0x0000000000007992 */ /* 0x0003ec0000008000 */
[----:B-1----:R-:W1:Y:S02]  /*5800*/  FENCE.VIEW.ASYNC.S ;  /* 0x00000000000073c6 */ /* 0x002e640000000000 */
[----:B-1----:R1:W-:Y:S01]  /*5810*/  SYNCS.ARRIVE.TRANS64.RED.A1T0 RZ, [R0+URZ], RZ ;  /* 0x000000ff00ff79a7 */ /* 0x0023e200081004ff */
[----:B--2---:R-:W-:Y:S11]  /*5820*/  LOP3.LUT P0, RZ, R6, 0x1, RZ, 0xc0, !PT ;  /* 0x0000000106ff7812 */ /* 0x004ff6000780c0ff */
[----:B------:R-:W-:Y:S02]  /*5830*/  @!UPT UIADD3 URZ, UPT, UPT, URZ, URZ, URZ ;  /* 0x000000fffffff290 */ /* 0x000fe4000fffe0ff */
[----:B------:R-:W-:Y:S01]  /*5840*/  VOTEU.ANY UP1, P0 ;  /* 0x0000000000ff7886 */ /* 0x000fe20000020100 */
[----:B------:R-:W-:Y:S01]  /*5850*/  PLOP3.LUT P0, PT, PT, PT, UP1, 0x80, 0x8 ;  /* 0x000000000008781c */ /* 0x000fe20003f0f018 */
[----:B------:R-:W-:Y:S11]  /*5860*/  UP2UR UR63, UPR, URZ, 0x2 ;  /* 0x00000002ff3f7883 */ /* 0x000ff60008000000 */
[----:B------:R-:W-:Y:S01]  /*5870*/  @!UPT UIADD3 URZ, UPT, UPT, URZ, URZ, URZ ;  /* 0x000000fffffff290 */ /* 0x000fe2000fffe0ff */
[----:B------:R-:W-:Y:S02]  /*5880*/  @P0 SHF.R.U32.HI R2, RZ, 0x10, R5 ;  /* 0x00000010ff020819 */ /* 0x000fe40000011605 */
[----:B------:R-:W-:Y:S02]  /*5890*/  @P0 MOV R3, R4 ;  /* 0x0000000400030202 */ /* 0x000fe40000000f00 */
[----:B------:R-:W-:Y:S02]  /*58a0*/  @P0 R2UR UR4, R2 ;  /* 0x00000000020402ca */ /* 0x000fe400000e0000 */
[----:B------:R-:W-:Y:S02]  /*58b0*/  @P0 LOP3.LUT R4, R5, 0xffff, RZ, 0xc0, !PT ;  /* 0x0000ffff05040812 */ /* 0x000fe400078ec0ff */
[----:B------:R-:W-:Y:S02]  /*58c0*/  @P0 R2UR UR6, R3 ;  /* 0x00000000030602ca */ /* 0x000fe400000e0000 */
[----:B------:R-:W-:Y:S07]  /*58d0*/  @P0 R2UR UR5, R4 ;  /* 0x00000000040502ca */ /* 0x000fee00000e0000 */
[----:B------:R-:W-:Y:S02]  /*58e0*/  @UP1 UMOV UR7, UR4 ;  /* 0x0000000400071c82 */ /* 0x000fe40008000000 */
[----:B------:R-:W-:Y:S02]  /*58f0*/  IMAD.U32 R39, RZ, RZ, UR7 ;  /* 0x00000007ff277e24 */ /* 0x000fe4000f8e00ff */
[----:B------:R-:W-:Y:S02]  /*5900*/  @UP1 UMOV UR38, UR6 ;  /* 0x0000000600261c82 */ /* 0x000fe40008000000 */
[----:B------:R-:W-:Y:S01]  /*5910*/  @UP1 UMOV UR37, UR5 ;  /* 0x0000000500251c82 */ /* 0x000fe20008000000 */
[----:B-1----:R-:W-:Y:S05]  /*5920*/  BRA.U !UP0, `(.L_x_95) ;  /* 0x0000000108cc7547 */ /* 0x002fea000b800000 */
[----:B------:R-:W1:Y:S01]  /*5930*/  LDCU UR12, c[0x0][0xb20] ;  /* 0x00016400ff0c77ac */ /* 0x000e620008000800 */
[----:B------:R-:W-:Y:S02]  /*5940*/  UIMAD.WIDE.U32 UR4, UR55, UR59, URZ ;  /* 0x0000003b370472a5 */ /* 0x000fe4000f8e00ff */
[----:B------:R-:W-:Y:S02]  /*5950*/  UIMAD.WIDE.U32 UR6, UR62, UR56, URZ ;  /* 0x000000383e0672a5 */ /* 0x000fe4000f8e00ff */
[----:B------:R-:W-:Y:S02]  /*5960*/  UISETP.NE.AND UP0, UPT, UR58, 0x1, UPT ;  /* 0x000000013a00788c */ /* 0x000fe4000bf05270 */
[----:B------:R-:W-:Y:S02]  /*5970*/  UIMAD.WIDE.U32 UR8, UR37, UR59, URZ ;  /* 0x0000003b250872a5 */ /* 0x000fe4000f8e00ff */
[----:B------:R-:W-:Y:S02]  /*5980*/  UISETP.NE.AND UP1, UPT, UR44, 0x1, UPT ;  /* 0x000000012c00788c */ /* 0x000fe4000bf25270 */
[----:B------:R-:W-:Y:S02]  /*5990*/  UIMAD.WIDE.U32 UR10, UR38, UR56, URZ ;  /* 0x00000038260a72a5 */ /* 0x000fe4000f8e00ff */
[----:B------:R-:W-:Y:S01]  /*59a0*/  UISETP.NE.AND UP2, UPT, UR41, 0x1, UPT ;  /* 0x000000012900788c */ /* 0x000fe2000bf45270 */
[----:B------:R-:W-:Y:S02]  /*59b0*/  UMOV UR4, UR5 ;  /* 0x0000000500047c82 */ /* 0x000fe40008000000 */
[----:B-1----:R-:W-:Y:S03]  /*59c0*/  USHF.R.U32.HI UR5, URZ, UR12, UR4 ;  /* 0x0000000cff057299 */ /* 0x002fe60008011604 */
[----:B------:R-:W-:Y:S02]  /*59d0*/  UMOV UR4, UR7 ;  /* 0x0000000700047c82 */ /* 0x000fe40008000000 */
[----:B------:R-:W-:Y:S02]  /*59e0*/  USHF.R.U32.HI UR7, URZ, UR57, UR4 ;  /* 0x00000039ff077299 */ /* 0x000fe40008011604 */
[----:B------:R-:W-:Y:S02]  /*59f0*/  USEL UR4, UR55, UR5, !UP0 ;  /* 0x0000000537047287 */ /* 0x000fe4000c000000 */
[----:B------:R-:W-:Y:S01]  /*5a00*/  USEL UR7, UR62, UR7, !UP1 ;  /* 0x000000073e077287 */ /* 0x000fe2000c800000 */
[----:B------:R-:W-:Y:S01]  /*5a10*/  UMOV UR5, UR9 ;  /* 0x0000000900057c82 */ /* 0x000fe20008000000 */
[----:B------:R-:W-:Y:S02]  /*5a20*/  UIMAD.WIDE.U32 UR8, UR4, UR42, URZ ;  /* 0x0000002a040872a5 */ /* 0x000fe4000f8e00ff */
[----:B------:R-:W-:Y:S03]  /*5a30*/  USHF.R.U32.HI UR6, URZ, UR12, UR5 ;  /* 0x0000000cff067299 */ /* 0x000fe60008011605 */
[----:B------:R-:W-:Y:S01]  /*5a40*/  UMOV UR5, UR11 ;  /* 0x0000000b00057c82 */ /* 0x000fe20008000000 */
[----:B------:R-:W-:Y:S02]  /*5a50*/  UIMAD.WIDE.U32 UR10, UR7, UR42, URZ ;  /* 0x0000002a070a72a5 */ /* 0x000fe4000f8e00ff */
[----:B------:R-:W-:Y:S02]  /*5a60*/  USEL UR6, UR37, UR6, !UP0 ;  /* 0x0000000625067287 */ /* 0x000fe4000c000000 */
[----:B------:R-:W-:Y:S01]  /*5a70*/  USHF.R.U32.HI UR5, URZ, UR57, UR5 ;  /* 0x00000039ff057299 */ /* 0x000fe20008011605 */
[----:B------:R-:W-:Y:S02]  /*5a80*/  UMOV UR8, UR9 ;  /* 0x0000000900087c82 */ /* 0x000fe40008000000 */
[----:B------:R-:W-:Y:S01]  /*5a90*/  UMOV UR10, UR11 ;  /* 0x0000000b000a7c82 */ /* 0x000fe20008000000 */
[----:B------:R-:W-:Y:S02]  /*5aa0*/  @UP2 USHF.R.U32.HI UR4, URZ, UR43, UR8 ;  /* 0x0000002bff042299 */ /* 0x000fe40008011608 */
[----:B------:R-:W-:Y:S02]  /*5ab0*/  @UP2 USHF.R.U32.HI UR7, URZ, UR43, UR10 ;  /* 0x0000002bff072299 */ /* 0x000fe4000801160a */
[----:B------:R-:W-:Y:S02]  /*5ac0*/  UIMAD UR4, UR41, UR4, URZ ;  /* 0x00000004290472a4 */ /* 0x000fe4000f8e02ff */
[----:B------:R-:W-:Y:S02]  /*5ad0*/  UIMAD.WIDE.U32 UR10, UR6, UR42, URZ ;  /* 0x0000002a060a72a5 */ /* 0x000fe4000f8e00ff */
[----:B------:R-:W-:Y:S02]  /*5ae0*/  USEL UR5, UR38, UR5, !UP1 ;  /* 0x0000000526057287 */ /* 0x000fe4000c800000 */
[----:B------:R-:W-:Y:S02]  /*5af0*/  UIMAD UR8, UR41, UR7, URZ ;  /* 0x00000007290872a4 */ /* 0x000fe4000f8e02ff */
[----:B------:R-:W-:Y:S03]  /*5b00*/  UISETP.GE.AND UP0, UPT, UR6, UR4, UPT ;  /* 0x000000040600728c */ /* 0x000fe6000bf06270 */
[----:B------:R-:W-:Y:S01]  /*5b10*/  UMOV UR4, UR11 ;  /* 0x0000000b00047c82 */ /* 0x000fe20008000000 */
[----:B------:R-:W-:Y:S02]  /*5b20*/  UISETP.GE.OR UP0, UPT, UR5, UR8, UP0 ;  /* 0x000000080500728c */ /* 0x000fe40008706670 */
[----:B------:R-:W-:Y:S02]  /*5b30*/  USHF.R.U32.HI UR4, URZ, UR43, UR4 ;  /* 0x0000002bff047299 */ /* 0x000fe40008011604 */
[----:B------:R-:W-:Y:S02]  /*5b40*/  UIMAD.WIDE.U32 UR8, UR5, UR42, URZ ;  /* 0x0000002a050872a5 */ /* 0x000fe4000f8e00ff */
[----:B------:R-:W-:Y:S02]  /*5b50*/  USEL UR11, UR6, UR4, !UP2 ;  /* 0x00000004060b7287 */ /* 0x000fe4000d000000 */
[----:B------:R-:W-:Y:S02]  /*5b60*/  UIADD3 UR8, UPT, UPT, -UR5, URZ, URZ ;  /* 0x000000ff05087290 */ /* 0x000fe4000fffe1ff */
[----:B------:R-:W-:Y:S01]  /*5b70*/  UIADD3 UR10, UPT, UPT, -UR11, URZ, URZ ;  /* 0x000000ff0b0a7290 */ /* 0x000fe2000fffe1ff */
[----:B------:R-:W-:Y:S01]  /*5b80*/  @!UP0 UMOV UR4, UR9 ;  /* 0x0000000900048c82 */ /* 0x000fe20008000000 */
[----:B------:R-:W-:Y:S02]  /*5b90*/  UIADD3 UR9, UPT, UPT, -UR6, URZ, URZ ;  /* 0x000000ff06097290 */ /* 0x000fe4000fffe1ff */
[----:B------:R-:W-:Y:S02]  /*5ba0*/  @!UP0 USHF.R.U32.HI UR4, URZ, UR43, UR4 ;  /* 0x0000002bff048299 */ /* 0x000fe40008011604 */
[----:B------:R-:W-:Y:S02]  /*5bb0*/  UIMAD UR10, UR41, UR10, UR6 ;  /* 0x0000000a290a72a4 */ /* 0x000fe4000f8e0206 */
[----:B------:R-:W-:Y:S04]  /*5bc0*/  @!UP0 USEL UR4, UR5, UR4, !UP2 ;  /* 0x0000000405048287 */ /* 0x000fe8000d000000 */
[----:B------:R-:W-:Y:S02]  /*5bd0*/  @!UP0 UIMAD UR10, UR7, UR10, UR4 ;  /* 0x0000000a070a82a4 */ /* 0x000fe4000f8e0204 */
[----:B------:R-:W-:Y:S02]  /*5be0*/  @!UP0 UIADD3 UR11, UPT, UPT, UR11, -UR4, URZ ;  /* 0x800000040b0b8290 */ /* 0x000fe4000fffe0ff */
[----:B------:R-:W-:Y:S02]  /*5bf0*/  UIMAD UR7, UR44, UR8, UR38 ;  /* 0x000000082c0772a4 */ /* 0x000fe4000f8e0226 */
[----:B------:R-:W-:Y:S02]  /*5c00*/  @!UP0 UIMAD UR6, UR11, UR41, UR5 ;  /* 0x000000290b0682a4 */ /* 0x000fe4000f8e0205 */
[----:B------:R-:W-:Y:S01]  /*5c10*/  UIMAD UR4, UR58, UR9, UR37 ;  /* 0x000000093a0472a4 */ /* 0x000fe2000f8e0225 */
[----:B------:R-:W-:Y:S02]  /*5c20*/  @!UP0 UMOV UR5, UR10 ;  /* 0x0000000a00058c82 */ /* 0x000fe40008000000 */
[----:B------:R-:W-:Y:S02]  /*5c30*/  UIMAD UR38, UR5, UR44, UR7 ;  /* 0x0000002c052672a4 */ /* 0x000fe4000f8e0207 */
[----:B------:R-:W-:Y:S11]  /*5c40*/  UIMAD UR37, UR6, UR58, UR4 ;  /* 0x0000003a062572a4 */ /* 0x000ff6000f8e0204 */
[----:B------:R-:W-:Y:S01]  /*5c50*/  @!UPT UIADD3 URZ, UPT, UPT, URZ, URZ, URZ ;  /* 0x000000fffffff290 */ /* 0x000fe2000fffe0ff */
.L_x_95:
[----:B------:R-:W-:Y:S01]  /*5c60*/  UISETP.NE.AND UP0, UPT, UR40, 0x1, UPT ;  /* 0x000000012800788c */ /* 0x000fe2000bf05270 */
[----:B------:R-:W-:Y:S02]  /*5c70*/  R2UR UR4, R33 ;  /* 0x00000000210472ca */ /* 0x000fe400000e0000 */
[----:B------:R-:W-:Y:S02]  /*5c80*/  R2UR UR5, R30 ;  /* 0x000000001e0572ca */ /* 0x000fe400000e0000 */
[----:B------:R-:W-:Y:S02]  /*5c90*/  R2UR UR17, R29 ;  /* 0x000000001d1172ca */ /* 0x000fe400000e0000 */
[----:B------:R-:W-:Y:S04]  /*5ca0*/  ISETP.NE.U32.AND P1, PT, R26, RZ, PT ;  /* 0x000000ff1a00720c */ /* 0x000fe80003f25070 */
[----:B------:R-:W1:Y:S01]  /*5cb0*/  @!UP0 LDCU.128 UR12, c[0x0][0xb10] ;  /* 0x00016200ff0c87ac */ /* 0x000e620008000c00 */
[----:B------:R-:W-:Y:S01]  /*5cc0*/  ISETP.NE.AND.EX P1, PT, R27, RZ, PT, P1 ;  /* 0x000000ff1b00720c */ /* 0x000fe20003f25310 */
[----:B------:R-:W2:Y:S01]  /*5cd0*/  @!UP0 LDCU UR7, c[0x0][0xb0c] ;  /* 0x00016180ff0787ac */ /* 0x000ea20008000800 */
[----:B------:R-:W4:Y:S01]  /*5ce0*/  @!UP0 LDCU UR16, c[0x0][0xb20] ;  /* 0x00016400ff1087ac */ /* 0x000f220008000800 */
[----:B------:R-:W-:Y:S02]  /*5cf0*/  UISETP.NE.AND UP4, UPT, UR4, URZ, UPT ;  /* 0x000000ff0400728c */ /* 0x000fe4000bf85270 */
[----:B------:R-:W-:Y:S02]  /*5d00*/  ULEA.HI UR4, UR39, UR39, URZ, 0x1 ;  /* 0x0000002727047291 */ /* 0x000fe4000f8f08ff */
[----:B-1----:R-:W-:Y:S02]  /*5d10*/  UIMAD.WIDE.U32 UR10, UR38, UR12, URZ ;  /* 0x0000000c260a72a5 */ /* 0x002fe4000f8e00ff */
[----:B------:R-:W-:Y:S01]  /*5d20*/  UISETP.NE.U32.AND UP3, UPT, UR5, URZ, UPT ;  /* 0x000000ff0500728c */ /* 0x000fe2000bf65070 */
[----:B------:R-:W-:Y:S01]  /*5d30*/  PLOP3.LUT P2, PT, PT, PT, UP4, 0x80, 0x8 ;  /* 0x000000000008781c */ /* 0x000fe20003f4f048 */
[----:B------:R-:W-:Y:S02]  /*5d40*/  USHF.L.U32 UR5, UR4, 0x2, URZ ;  /* 0x0000000204057899 */ /* 0x000fe400080006ff */
[----:B------:R-:W-:Y:S02]  /*5d50*/  ULOP3.LUT UR6, UR4, 0xffe, URZ, 0xc0, !UPT ;  /* 0x00000ffe04067892 */ /* 0x000fe4000f8ec0ff */
[----:B------:R-:W-:Y:S02]  /*5d60*/  UIMAD.WIDE.U32 UR8, UR37, UR15, URZ ;  /* 0x0000000f250872a5 */ /* 0x000fe4000f8e00ff */
[----:B--2---:R-:W-:Y:S02]  /*5d70*/  @!UP0 UISETP.NE.AND UP2, UPT, UR7, 0x1, UPT ;  /* 0x000000010700888c */ /* 0x004fe4000bf45270 */
[----:B------:R-:W-:Y:S02]  /*5d80*/  @!UP0 UISETP.NE.AND UP1, UPT, UR14, 0x1, UPT ;  /* 0x000000010e00888c */ /* 0x000fe4000bf25270 */
[----:B------:R-:W-:Y:S01]  /*5d90*/  UISETP.NE.AND.EX UP3, UPT, UR17, URZ, UPT, UP3 ;  /* 0x000000ff1100728c */ /* 0x000fe2000bf65330 */
[----:B------:R-:W-:Y:S02]  /*5da0*/  @!UP0 UMOV UR4, UR11 ;  /* 0x0000000b00048c82 */ /* 0x000fe40008000000 */
[----:B------:R-:W-:Y:S03]  /*5db0*/  @!UP0 USHF.R.U32.HI UR10, URZ, UR13, UR4 ;  /* 0x0000000dff0a8299 */ /* 0x000fe60008011604 */
[----:B------:R-:W-:Y:S01]  /*5dc0*/  @!UP0 UMOV UR4, UR9 ;  /* 0x0000000900048c82 */ /* 0x000fe20008000000 */
[----:B------:R-:W-:Y:S02]  /*5dd0*/  @!UP0 USEL UR9, UR38, UR10, !UP2 ;  /* 0x0000000a26098287 */ /* 0x000fe4000d000000 */
[----:B----4-:R-:W-:Y:S02]  /*5de0*/  @!UP0 USHF.R.U32.HI UR8, URZ, UR16, UR4 ;  /* 0x00000010ff088299 */ /* 0x010fe40008011604 */
[----:B------:R-:W-:Y:S02]  /*5df0*/  ULOP3.LUT UR4, UR5, 0xfffffff8, URZ, 0xc0, !UPT ;  /* 0xfffffff805047892 */ /* 0x000fe4000f8ec0ff */
[----:B------:R-:W-:Y:S02]  /*5e00*/  @!UP0 USEL UR8, UR37, UR8, !UP1 ;  /* 0x0000000825088287 */ /* 0x000fe4000c800000 */
[----:B------:R-:W-:Y:S02]  /*5e10*/  UIADD3 UR5, UPT, UPT, -UR6, UR39, URZ ;  /* 0x0000002706057290 */ /* 0x000fe4000fffe1ff */
[----:B------:R-:W-:Y:S01]  /*5e20*/  @!UP0 UIADD3 UR6, UPT, UPT, -UR9, UR8, URZ ;  /* 0x0000000809068290 */ /* 0x000fe2000fffe1ff */
[----:B------:R-:W-:Y:S01]  /*5e30*/  VIADD R3, R16, UR4 ;  /* 0x0000000410037c36 */ /* 0x000fe20008000000 */
[----:B------:R-:W-:Y:S02]  /*5e40*/  @!UP0 UIADD3 UR8, UPT, UPT, UR9, -UR8, URZ ;  /* 0x8000000809088290 */ /* 0x000fe4000fffe0ff */
[----:B------:R-:W-:Y:S01]  /*5e50*/  @!UP0 UIMAD UR38, UR6, UR7, UR38 ;  /* 0x00000007062682a4 */ /* 0x000fe2000f8e0226 */
[----:B------:R-:W-:Y:S01]  /*5e60*/  IMAD.U32 R18, RZ, RZ, UR5 ;  /* 0x00000005ff127e24 */ /* 0x000fe2000f8e00ff */
[----:B------:R-:W-:Y:S01]  /*5e70*/  @!UP0 UIMAD UR37, UR8, UR14, UR37 ;  /* 0x0000000e082582a4 */ /* 0x000fe2000f8e0225 */
[----:B------:R-:W-:Y:S11]  /*5e80*/  BRA.U !UP3, `(.L_x_96) ;  /* 0x000000010b447547 */ /* 0x000ff6000b800000 */
[----:B------:R-:W-:Y:S01]  /*5e90*/  UISETP.NE.U32.AND UP0, UPT, UR60, URZ, UPT ;  /* 0x000000ff3c00728c */ /* 0x000fe2000bf05070 */
[----:B------:R-:W-:Y:S01]  /*5ea0*/  R2UR UR6, R30 ;  /* 0x000000001e0672ca */ /* 0x000fe200000e0000 */
[----:B------:R-:W1:Y:S01]  /*5eb0*/  LDCU.64 UR8, c[0x0][0x358] ;  /* 0x00006b00ff0877ac */ /* 0x000e620008000a00 */
[----:B------:R-:W-:Y:S02]  /*5ec0*/  IMAD.MOV.U32 R19, RZ, RZ, 0x1 ;  /* 0x00000001ff137424 */ /* 0x000fe400078e00ff */
[----:B------:R-:W-:Y:S01]  /*5ed0*/  IMAD.MOV.U32 R0, RZ, RZ, 0x1 ;  /* 0x00000001ff007424 */ /* 0x000fe200078e00ff */
[----:B------:R-:W-:Y:S06]  /*5ee0*/  UISETP.NE.AND.EX UP0, UPT, UR61, URZ, UPT, UP0 ;  /* 0x000000ff3d00728c */ /* 0x000fec000bf05300 */
[----:B------:R-:W-:Y:S05]  /*5ef0*/  PLOP3.LUT P0, PT, PT, PT, UP0, 0x80, 0x8 ;  /* 0x000000000008781c */ /* 0x000fea0003f0f008 */
[----:B------:R-:W2:Y:S01]  /*5f00*/  @UP0 LDCU.64 UR4, c[0x0][0x888] ;  /* 0x00011100ff0407ac */ /* 0x000ea20008000a00 */
[----:B------:R-:W-:Y:S07]  /*5f10*/  @UP0 UIMAD UR6, UR36, UR6, URZ ;  /* 0x00000006240602a4 */ /* 0x000fee000f8e02ff */
[----:B------:R-:W-:Y:S01]  /*5f20*/  @!P0 PRMT R19, R0, 0x7610, R19 ;  /* 0x0000761000138816 */ /* 0x000fe20000000013 */
[----:B--2---:R-:W-:Y:S06]  /*5f30*/  @UP0 UIMAD.WIDE UR4, UR6, 0x4, UR4 ;  /* 0x00000004060408a5 */ /* 0x004fec000f8e0204 */
[----:B------:R-:W-:Y:S02]  /*5f40*/  IMAD.U32 R4, RZ, RZ, UR4 ;  /* 0x00000004ff047e24 */ /* 0x000fe4000f8e00ff */
[----:B------:R-:W-:Y:S05]  /*5f50*/  IMAD.U32 R5, RZ, RZ, UR5 ;  /* 0x00000005ff057e24 */ /* 0x000fea000f8e00ff */
[----:B-1----:R-:W2:Y:S02]  /*5f60*/  @P0 LDG.E R4, desc[UR8][R4.64] ;  /* 0x0000000804040981 */ /* 0x002ea4000c1e1900 */
[----:B--2---:R-:W-:Y:S11]  /*5f70*/  @P0 R2UR UR45, R4 ;  /* 0x00000000042d02ca */ /* 0x004ff600000e0000 */
[----:B------:R-:W-:Y:S03]  /*5f80*/  @!UPT UIADD3 URZ, UPT, UPT, URZ, URZ, URZ ;  /* 0x000000fffffff290 */ /* 0x000fe6000fffe0ff */
[----:B------:R-:W1:Y:S02]  /*5f90*/  @!UP0 LDCU UR45, c[0x0][0x880] ;  /* 0x00011000ff2d87ac */ /* 0x000e640008000800 */
.L_x_96:
[----:B------:R-:W-:Y:S05]  /*5fa0*/  @!P1 BRA `(.L_x_97) ;  /* 0x0000000000249947 */ /* 0x000fea0003800000 */
[----:B---3--:R-:W-:Y:S01]  /*5fb0*/  ISETP.NE.U32.AND P0, PT, R24, RZ, PT ;  /* 0x000000ff1800720c */ /* 0x008fe20003f05070 */
[----:B------:R-:W2:Y:S03]  /*5fc0*/  LDCU.64 UR4, c[0x0][0x358] ;  /* 0x00006b00ff0477ac */ /* 0x000ea60008000a00 */
[----:B------:R-:W-:Y:S11]  /*5fd0*/  ISETP.NE.AND.EX P0, PT, R25, RZ, PT, P0 ;  /* 0x000000ff1900720c */ /* 0x000ff60003f05300 */
[----:B------:R-:W-:Y:S02]  /*5fe0*/  @!UPT UIADD3 URZ, UPT, UPT, URZ, URZ, URZ ;  /* 0x000000fffffff290 */ /* 0x000fe4000fffe0ff */
[----:B------:R-:W3:Y:S01]  /*5ff0*/  @P0 LDC.64 R4, c[0x0][0x8a8] ;  /* 0x00022a00ff040b82 */ /* 0x000ee20000000a00 */
[----:B------:R-:W-:Y:S04]  /*6000*/  @P0 IMAD R0, R26, UR36, RZ ;  /* 0x000000241a000c24 */ /* 0x000fe8000f8e02ff */
[----:B---3--:R-:W-:Y:S05]  /*6010*/  @P0 IMAD.WIDE R4, R0, 0x4, R4 ;  /* 0x0000000400040825 */ /* 0x008fea00078e0204 */
[----:B--2--5:R2:W5:Y:S02]  /*6020*/  @P0 LDG.E R17, desc[UR4][R4.64] ;  /* 0x0000000404110981 */ /* 0x024564000c1e1900 */
[----:B--2---:R-:W4:Y:S02]  /*6030*/  @!P0 LDC R17, c[0x0][0x8a0] ;  /* 0x00022800ff118b82 */ /* 0x004f240000000800 */
.L_x_97:
[----:B------:R-:W-:Y:S01]  /*6040*/  UPLOP3.LUT UP2, UPT, UPT, UPT, UPT, 0x40, 0x4 ;  /* 0x000000000004789c */ /* 0x000fe20003f4e870 */
[----:B------:R-:W-:Y:S01]  /*6050*/  R2UR UR4, R33 ;  /* 0x00000000210472ca */ /* 0x000fe200000e0000 */
[----:B------:R-:W-:Y:S01]  /*6060*/  ULEA UR46, UR39, UR48, 0x3 ;  /* 0x00000030272e7291 */ /* 0x000fe2000f8e18ff */
[----:B------:R-:W-:Y:S01]  /*6070*/  @P2 LOP3.LUT P0, RZ, R19, 0xff, RZ, 0xc0, !PT ;  /* 0x000000ff13ff2812 */ /* 0x000fe2000780c0ff */
[----:B------:R-:W-:Y:S01]  /*6080*/  USHF.L.U32 UR47, UR49, 0xa, URZ ;  /* 0x0000000a312f7899 */ /* 0x000fe200080006ff */
[----:B-1----:R-:W-:Y:S01]  /*6090*/  @P2 FSETP.NEU.AND P1, PT, RZ, UR45, PT ;  /* 0x0000002dff002c0b */ /* 0x002fe2000bf2d000 */
[----:B------:R-:W-:Y:S01]  /*60a0*/  IMAD R18, R18, 0x100000, R3 ;  /* 0x0010000012127824 */ /* 0x000fe200078e0203 */
[----:B------:R-:W-:Y:S01]  /*60b0*/  LOP3.LUT R0, R36, 0x1, RZ, 0x3c, !PT ;  /* 0x0000000124007812 */ /* 0x000fe200078e3cff */
[----:B------:R-:W-:Y:S01]  /*60c0*/  VIADD R42, R42, 0x1 ;  /* 0x000000012a2a7836 */ /* 0x000fe20000000000 */
[----:B------:R-:W-:Y:S01]  /*60d0*/  SHF.L.U32 R2, R35, 0x1f, RZ ;  /* 0x0000001f23027819 */ /* 0x000fe200000006ff */
[----:B------:R-:W-:Y:S01]  /*60e0*/  IMAD.U32 R4, RZ, RZ, UR47 ;  /* 0x0000002fff047e24 */ /* 0x000fe2000f8e00ff */
[----:B------:R-:W-:Y:S03]  /*60f0*/  CS2R R22, SRZ ;  /* 0x0000000000167805 */ /* 0x000fe6000001ff00 */
[----:B------:R-:W-:Y:S01]  /*6100*/  UISETP.NE.AND UP4, UPT, UR4, URZ, UPT ;  /* 0x000000ff0400728c */ /* 0x000fe2000bf85270 */
[----:B------:R-:W-:Y:S10]  /*6110*/  IADD3 R41, PT, PT, R4, UR48, R37 ;  /* 0x0000003004297c10 */ /* 0x000ff4000fffe025 */
[----:B------:R-:W1:Y:S01]  /*6120*/  @UP4 LDCU.64 UR4, c[0x0][0x888] ;  /* 0x00011100ff0447ac */ /* 0x000e620008000a00 */
[----:B------:R-:W-:Y:S02]  /*6130*/  @UP4 UPLOP3.LUT UP2, UPT, UPT, UPT, UP3, 0x80, 0x8 ;  /* 0x000000000008489c */ /* 0x000fe40003f4f030 */
[----:B-1----:R-:W-:Y:S04]  /*6140*/  @UP4 UISETP.NE.U32.AND UP0, UPT, UR4, URZ, UPT ;  /* 0x000000ff0400428c */ /* 0x002fe8000bf05070 */
[----:B------:R-:W-:Y:S03]  /*6150*/  @UP4 UISETP.NE.AND.EX UP1, UPT, UR5, URZ, UPT, UP0 ;  /* 0x000000ff0500428c */ /* 0x000fe6000bf25300 */
[----:B------:R-:W-:Y:S01]  /*6160*/  @P2 VOTEU.ANY UP0, P1 ;  /* 0x0000000000ff2886 */ /* 0x000fe20000800100 */
[----:B------:R-:W-:Y:S02]  /*6170*/  @UP4 USEL UR4, URZ, 0xffffffff, UP0 ;  /* 0xffffffffff044887 */ /* 0x000fe40008000000 */
[----:B------:R-:W-:Y:S01]  /*6180*/  @UP4 USEL UR5, URZ, 0xffffffff, UP1 ;  /* 0xffffffffff054887 */ /* 0x000fe20008800000 */
[----:B------:R-:W-:Y:S01]  /*6190*/  @P2 VOTEU.ANY UP0, P0 ;  /* 0x0000000000ff2886 */ /* 0x000fe20000000100 */
[----:B------:R-:W-:Y:S02]  /*61a0*/  PLOP3.LUT P2, PT, PT, PT, PT, 0x8, 0x80 ;  /* 0x000000000080781c */ /* 0x000fe40003f4e170 */
[----:B------:R-:W-:Y:S04]  /*61b0*/  @UP2 USEL UR4, UR5, UR4, !UP0 ;  /* 0x0000000405042287 */ /* 0x000fe8000c000000 */
[----:B------:R-:W-:Y:S04]  /*61c0*/  @UP4 ULOP3.LUT UR4, UR4, 0x1, URZ, 0xc0, !UPT ;  /* 0x0000000104044892 */ /* 0x000fe8000f8ec0ff */
[----:B------:R-:W-:Y:S02]  /*61d0*/  UISETP.NE.U32.OR UP0, UPT, UR4, 0x1, !UP4 ;  /* 0x000000010400788c */ /* 0x000fe4000e705470 */
[----:B------:R-:W-:Y:S02]  /*61e0*/  ULEA UR4, UR49, UR48, 0x3 ;  /* 0x0000003031047291 */ /* 0x000fe4000f8e18ff */
[----:B------:R-:W-:Y:S02]  /*61f0*/  UP2UR UR52, UPR, URZ, 0x1 ;  /* 0x00000001ff347883 */ /* 0x000fe40008000000 */
[----:B------:R-:W-:Y:S04]  /*6200*/  PLOP3.LUT P4, PT, PT, PT, UP0, 0x80, 0x8 ;  /* 0x000000000008781c */ /* 0x000fe80003f8f008 */
[----:B------:R-:W-:Y:S09]  /*6210*/  P2R R40, PR, RZ, 0x10 ;  /* 0x00000010ff287803 */ /* 0x000ff20000000000 */
[----:B------:R-:W-:Y:S04]  /*6220*/  @P4 SHF.L.U32 R5, R0, 0x1f, RZ ;  /* 0x0000001f00054819 */ /* 0x000fe800000006ff */
[----:B------:R-:W1:Y:S01]  /*6230*/  @P4 SYNCS.PHASECHK.TRANS64.TRYWAIT P0, [UR4+0xc0], R5 ;  /* 0x0000c005ff0045a7 */ /* 0x000e620008001104 */
[----:B------:R2:W2:Y:S01]  /*6240*/  SYNCS.PHASECHK.TRANS64.TRYWAIT P3, [UR46+0x110], R2 ;  /* 0x00011002ff0075a7 */ /* 0x0004a2000806112e */
[----:B-1----:R-:W-:Y:S01]  /*6250*/  @P4 PLOP3.LUT P2, PT, P0, PT, PT, 0x8, 0x80 ;  /* 0x000000000080481c */ /* 0x002fe2000074e170 */
[----:B------:R-:W-:Y:S01]  /*6260*/  @!UPT UIADD3 URZ, UPT, UPT, URZ, URZ, URZ ;  /* 0x000000fffffff290 */ /* 0x000fe2000fffe0ff */
[----:B--2---:R-:W-:Y:S11]  /*6270*/  BRA.U !UP0, `(.L_x_98) ;  /* 0x0000000108507547 */ /* 0x004ff6000b800000 */
[----:B------:R-:W-:Y:S02]  /*6280*/  FSETP.NEU.AND P1, PT, RZ, UR45, PT ;  /* 0x0000002dff007c0b */ /* 0x000fe4000bf2d000 */
[----:B------:R-:W-:Y:S01]  /*6290*/  LOP3.LUT P0, RZ, R19, 0xff, RZ, 0xc0, !PT ;  /* 0x000000ff13ff7812 */ /* 0x000fe2000780c0ff */
[----:B------:R-:W-:Y:S01]  /*62a0*/  @!UPT UIADD3 URZ, UPT, UPT, URZ, URZ, URZ ;  /* 0x000000fffffff290 */ /* 0x000fe2000fffe0ff */
[----:B------:R-:W-:Y:S11]  /*62b0*/  @!P2 BRA `(.L_x_99) ;  /* 0x00000000000ca947 */ /* 0x000ff60003800000 */
[----:B------:R-:W-:Y:S04]  /*62c0*/  SHF.L.U32 R3, R0, 0x1f, RZ ;  /* 0x0000001f00037819 */ /* 0x000fe800000006ff */
[----:B------:R-:W1:Y:S02]  /*62d0*/  SYNCS.PHASECHK.TRANS64.TRYWAIT P2, [UR4+0xc0], R3 ;  /* 0x0000c003ff0075a7 */ /* 0x000e640008041104 */
[----:B-1----:R-:W-:Y:S05]  /*62e0*/  @!P2 BRA `(.L_x_100) ;  /* 0x0000001000fca947 */ /* 0x002fea0003800000 */
.L_x_99:
[----:B------:R-:W-:Y:S01]  /*62f0*/  UISETP.NE.U32.AND UP0, UPT, UR60, URZ, UPT ;  /* 0x000000ff3c00728c */ /* 0x000fe2000bf05070 */
[----:B------:R-:W-:Y:S01]  /*6300*/  HFMA2 R22, -RZ, RZ, 0, 0 ;  /* 0x00000000ff167431 */ /* 0x000fe200000001ff */
[----:B------:R-:W-:Y:S01]  /*6310*/  VOTEU.ANY UP1, P1 ;  /* 0x0000000000ff7886 */ /* 0x000fe20000820100 */
[----:B------:R-:W-:Y:S02]  /*6320*/  USEL UR4, URZ, 0xffffffff, UP1 ;  /* 0xffffffffff047887 */ /* 0x000fe40008800000 */
[----:B------:R-:W-:Y:S04]  /*6330*/  UISETP.NE.AND.EX UP0, UPT, UR61, URZ, UPT, UP0 ;  /* 0x000000ff3d00728c */ /* 0x000fe8000bf05300 */
[----:B------:R-:W-:Y:S03]  /*6340*/  USEL UR5, URZ, 0xffffffff, UP0 ;  /* 0xffffffffff057887 */ /* 0x000fe60008000000 */
[----:B------:R-:W-:Y:S01]  /*6350*/  VOTEU.ANY UP0, P0 ;  /* 0x0000000000ff7886 */ /* 0x000fe20000000100 */
[----:B------:R-:W-:Y:S04]  /*6360*/  @UP3 USEL UR4, UR5, UR4, !UP0 ;  /* 0x0000000405043287 */ /* 0x000fe8000c000000 */
[----:B------:R-:W-:Y:S04]  /*6370*/  ULOP3.LUT UR4, UR4, 0x1, URZ, 0xc0, !UPT ;  /* 0x0000000104047892 */ /* 0x000fe8000f8ec0ff */
[----:B------:R-:W-:Y:S06]  /*6380*/  UISETP.NE.U32.AND UP0, UPT, UR4, 0x1, UPT ;  /* 0x000000010400788c */ /* 0x000fec000bf05070 */
[----:B------:R-:W-:Y:S11]  /*6390*/  PLOP3.LUT P0, PT, PT, PT, UP0, 0x80, 0x8 ;  /* 0x000000000008781c */ /* 0x000ff60003f0f008 */
[----:B------:R-:W-:Y:S02]  /*63a0*/  @!UPT UIADD3 URZ, UPT, UPT, URZ, URZ, URZ ;  /* 0x000000fffffff290 */ /* 0x000fe4000fffe0ff */
[----:B------:R2:W1:Y:S02]  /*63b0*/  @P0 LDSM.16.M88.2 R22, [R41+0x200] ;  /* 0x000200002916083b */ /* 0x0004640000000100 */
.L_x_98:
[----:B-1----:R-:W-:Y:S04]  /*63c0*/  SHF.R.U32.HI R3, RZ, 0x15, R18 ;  /* 0x00000015ff037819 */ /* 0x002fe80000011612 */
[----:B------:R-:W-:Y:S01]  /*63d0*/  LOP3.LUT P0, RZ, R3, 0x3, R28, 0x48, !PT ;  /* 0x0000000303ff7812 */ /* 0x000fe2000780481c */
[----:B------:R-:W-:Y:S01]  /*63e0*/  @!UPT UIADD3 URZ, UPT, UPT, URZ, URZ, URZ ;  /* 0x000000fffffff290 */ /* 0x000fe2000fffe0ff */
[----:B------:R-:W-:Y:S11]  /*63f0*/  @P3 BRA `(.L_x_101) ;  /* 0x0000000000083947 */ /* 0x000ff60003800000 */
[----:B------:R-:W1:Y:S02]  /*6400*/  SYNCS.PHASECHK.TRANS64.TRYWAIT P1, [UR46+0x110], R2 ;  /* 0x00011002ff0075a7 */ /* 0x000e64000802112e */
[----:B-1----:R-:W-:Y:S05]  /*6410*/  @!P1 BRA `(.L_x_102) ;  /* 0x0000001000c89947 */ /* 0x002fea0003800000 */
.L_x_101:
[----:B------:R-:W-:Y:S05]  /*6420*/  @!P0 BRA `(.L_x_103) ;  /* 0x0000000000408947 */ /* 0x000fea0003800000 */
[----:B------:R-:W1:Y:S01]  /*6430*/  LDCU.64 UR8, c[0x4][0x68] ;  /* 0x01000d00ff0877ac */ /* 0x000e620008000a00 */
[----:B------:R-:W-:Y:S01]  /*6440*/  MOV R3, 0x0 ;  /* 0x0000000000037802 */ /* 0x000fe20000000f00 */
[----:B------:R-:W-:Y:S02]  /*6450*/  HFMA2 R12, -RZ, RZ, 0, 5.9604644775390625e-08 ;  /* 0x00000001ff0c7431 */ /* 0x000fe400000001ff */
[----:B------:R-:W-:Y:S02]  /*6460*/  IMAD.MOV.U32 R8, RZ, RZ, 0x192 ;  /* 0x00000192ff087424 */ /* 0x000fe400078e00ff */
[----:B------:R-:W-:Y:S01]  /*6470*/  IMAD.MOV.U32 R13, RZ, RZ, RZ ;  /* 0x000000ffff0d7224 */ /* 0x000fe200078e00ff */
[----:B------:R-:W2:Y:S01]  /*6480*/  LDCU.64 UR6, c[0x4][0x70] ;  /* 0x01000e00ff0677ac */ /* 0x000ea20008000a00 */
[----:B------:R-:W3:Y:S01]  /*6490*/  LDC.64 R2, c[0x4][R3] ;  /* 0x0100000003027b82 */ /* 0x000ee20000000a00 */
[----:B------:R-:W4:Y:S01]  /*64a0*/  LDCU.64 UR4, c[0x4][0x8] ;  /* 0x01000100ff0477ac */ /* 0x000f220008000a00 */
[----:B-1----:R-:W-:Y:S01]  /*64b0*/  MOV R5, UR9 ;  /* 0x0000000900057c02 */ /* 0x002fe20008000f00 */
[----:B------:R-:W-:Y:S01]  /*64c0*/  IMAD.U32 R4, RZ, RZ, UR8 ;  /* 0x00000008ff047e24 */ /* 0x000fe2000f8e00ff */
[----:B--2---:R-:W-:Y:S01]  /*64d0*/  MOV R7, UR7 ;  /* 0x0000000700077c02 */ /* 0x004fe20008000f00 */
[----:B------:R-:W-:Y:S01]  /*64e0*/  IMAD.U32 R6, RZ, RZ, UR6 ;  /* 0x00000006ff067e24 */ /* 0x000fe2000f8e00ff */
[----:B----4-:R-:W-:Y:S01]  /*64f0*/  MOV R11, UR5 ;  /* 0x00000005000b7c02 */ /* 0x010fe20008000f00 */
[----:B------:R-:W-:Y:S02]  /*6500*/  IMAD.U32 R10, RZ, RZ, UR4 ;  /* 0x00000004ff0a7e24 */ /* 0x000fe4000f8e00ff */
[----:B------:R-:W-:Y:S07]  /*6510*/  LEPC R20, `(.L_x_103) ;  /* 0x000000001014794e */ /* 0x000fee0000000000 */
[----:B---3-5:R-:W-:Y:S05]  /*6520*/  CALL.ABS.NOINC R2 ;  /* 0x0000000002007343 */ /* 0x028fea0003c00000 */
.L_x_103:
[----:B------:R-:W-:Y:S01]  /*6530*/  ISETP.NE.AND P0, PT, R38, RZ, PT ;  /* 0x000000ff2600720c */ /* 0x000fe20003f05270 */
[----:B------:R-:W-:Y:S05]  /*6540*/  WARPSYNC.ALL ;  /* 0x0000000000007948 */ /* 0x000fea0003800000 */
[----:B------:R-:W-:Y:S01]  /*6550*/  R2UR UR4, R18 ;  /* 0x00000000120472ca */ /* 0x000fe200000e0000 */
[----:B------:R-:W1:Y:S01]  /*6560*/  S2UR UR5, SR_CgaCtaId ;  /* 0x00000000000579c3 */ /* 0x000e620000008800 */
[C---:B------:R-:W-:Y:S01]  /*6570*/  SHF.L.U32 R5, R22.reuse, 0x10, RZ ;  /* 0x0000001016057819 */ /* 0x040fe200000006ff */
[----:B------:R-:W-:Y:S01]  /*6580*/  UIADD3 UR7, UPT, UPT, UR49, 0x1, URZ ;  /* 0x0000000131077890 */ /* 0x000fe2000fffe0ff */
[----:B------:R-:W-:Y:S01]  /*6590*/  LOP3.LUT R7, R22, 0xffff0000, RZ, 0xc0, !PT ;  /* 0xffff000016077812 */ /* 0x000fe200078ec0ff */
[----:B------:R-:W-:Y:S01]  /*65a0*/  UIADD3 UR6, UPT, UPT, UR39, 0x1, URZ ;  /* 0x0000000127067890 */ /* 0x000fe2000fffe0ff */
[C---:B------:R-:W-:Y:S01]  /*65b0*/  SHF.L.U32 R6, R23.reuse, 0x10, RZ ;  /* 0x0000001017067819 */ /* 0x040fe200000006ff */
[----:B------:R-:W-:Y:S01]  /*65c0*/  BSSY.RECONVERGENT B0, `(.L_x_104) ;  /* 0x0000023000007945 */ /* 0x000fe20003800200 */
[----:B------:R-:W-:Y:S05]  /*65d0*/  LOP3.LUT R13, R23, 0xffff0000, RZ, 0xc0, !PT ;  /* 0xffff0000170d7812 */ /* 0x000fea00078ec0ff */
[----:B------:R-:W4:Y:S01]  /*65e0*/  LDTM.16dp256bit R8, tmem[UR4] ;  /* 0x00000004000879ee */ /* 0x000f220008020000 */
[----:B------:R-:W-:Y:S01]  /*65f0*/  UIADD3 UR4, UPT, UPT, UR46, 0x130, URZ ;  /* 0x000001302e047890 */ /* 0x000fe2000fffe0ff */
[----:B------:R-:W-:Y:S01]  /*6600*/  NOP ;  /* 0x0000000000007918 */ /* 0x000fe20000000000 */
[C---:B----45:R-:W-:Y:S01]  /*6610*/  FMUL R0, R17.reuse, R8 ;  /* 0x0000000811007220 */ /* 0x070fe20000400000 */
[C---:B------:R-:W-:Y:S01]  /*6620*/  FMUL R2, R17.reuse, R9 ;  /* 0x0000000911027220 */ /* 0x040fe20000400000 */
[C---:B------:R-:W-:Y:S01]  /*6630*/  FMUL R3, R17.reuse, R10 ;  /* 0x0000000a11037220 */ /* 0x040fe20000400000 */
[----:B------:R-:W-:Y:S01]  /*6640*/  FMUL R4, R17, R11 ;  /* 0x0000000b11047220 */ /* 0x000fe20000400000 */
[----:B------:R-:W-:Y:S01]  /*6650*/  FFMA R0, R5, UR45, R0 ;  /* 0x0000002d05007c23 */ /* 0x000fe20008000000 */
[----:B------:R-:W-:Y:S01]  /*6660*/  FFMA R2, R7, UR45, R2 ;  /* 0x0000002d07027c23 */ /* 0x000fe20008000002 */
[----:B------:R-:W-:Y:S01]  /*6670*/  FFMA R3, R6, UR45, R3 ;  /* 0x0000002d06037c23 */ /* 0x000fe20008000003 */
[----:B------:R-:W-:Y:S01]  /*6680*/  FFMA R4, R13, UR45, R4 ;  /* 0x0000002d0d047c23 */ /* 0x000fe20008000004 */
[----:B-1----:R-:W-:Y:S02]  /*6690*/  UPRMT UR4, UR5, 0x654, UR4 ;  /* 0x0000065405047896 */ /* 0x002fe40008000004 */
[----:B------:R-:W-:Y:S02]  /*66a0*/  F2FP.BF16.F32.PACK_AB R14, R2, R0 ;  /* 0x00000000020e723e */ /* 0x000fe400000010ff */
[----:B------:R-:W-:Y:S05]  /*66b0*/  F2FP.BF16.F32.PACK_AB R15, R4, R3 ;  /* 0x00000003040f723e */ /* 0x000fea00000010ff */
[----:B------:R-:W-:Y:S01]  /*66c0*/  SYNCS.ARRIVE.TRANS64.RED.A1T0 RZ, [UR4], RZ ;  /* 0x000000ffffff79a7 */ /* 0x000fe20008100404 */
[----:B------:R1:W-:Y:S01]  /*66d0*/  STSM.16.M88.2 [R41+0x200], R14 ;  /* 0x0002000e29007844 */ /* 0x0003e20000000100 */
[----:B------:R-:W-:Y:S01]  /*66e0*/  @!PT LDS RZ, [RZ] ;  /* 0x00000000fffff984 */ /* 0x000fe20000000800 */
[----:B------:R-:W-:Y:S01]  /*66f0*/  @!PT LDS RZ, [RZ] ;  /* 0x00000000fffff984 */ /* 0x000fe20000000800 */
[----:B------:R-:W-:Y:S01]  /*6700*/  @!PT LDS RZ, [RZ] ;  /* 0x00000000fffff984 */ /* 0x000fe20000000800 */
[----:B------:R-:W-:Y:S01]  /*6710*/  @!PT LDS RZ, [RZ] ;  /* 0x00000000fffff984 */ /* 0x000fe20000000800 */
[----:B------:R4:W-:Y:S07]  /*6720*/  MEMBAR.ALL.CTA ;  /* 0x0000000000007992 */ /* 0x0009ee0000008000 */
[----:B----4-:R-:W4:Y:S02]  /*6730*/  FENCE.VIEW.ASYNC.S ;  /* 0x00000000000073c6 */ /* 0x010f240000000000 */
[----:B----4-:R-:W-:Y:S06]  /*6740*/  BAR.SYNC.DEFER_BLOCKING 0x1, 0x80 ;  /* 0x0042000000007b1d */ /* 0x010fec0000010000 */
[----:B------:R-:W-:Y:S05]  /*6750*/  @P0 BRA `(.L_x_105) ;  /* 0x0000000000240947 */ /* 0x000fea0003800000 */
[----:B------:R-:W4:Y:S01]  /*6760*/  LDCU.64 UR12, c[0x0][0x348] ;  /* 0x00006900ff0c77ac */ /* 0x000f220008000a00 */
[----:B------:R-:W-:Y:S02]  /*6770*/  USHF.L.U32 UR9, UR50, 0x3, URZ ;  /* 0x0000000332097899 */ /* 0x000fe400080006ff */
[----:B------:R-:W-:Y:S02]  /*6780*/  USHF.L.U32 UR10, UR51, 0x6, URZ ;  /* 0x00000006330a7899 */ /* 0x000fe400080006ff */
[----:B------:R-:W-:Y:S01]  /*6790*/  UIADD3 UR8, UPT, UPT, UR48, 0x200, UR47 ;  /* 0x0000020030087890 */ /* 0x000fe2000fffe02f */
[----:B------:R-:W-:Y:S01]  /*67a0*/  UMOV UR11, UR36 ;  /* 0x00000024000b7c82 */ /* 0x000fe20008000000 */
[----:B----4-:R-:W-:Y:S04]  /*67b0*/  UIADD3 UR4, UP0, UPT, UR12, 0x680, URZ ;  /* 0x000006800c047890 */ /* 0x010fe8000ff1e0ff */
[----:B------:R-:W-:Y:S09]  /*67c0*/  UIADD3.X UR5, UPT, UPT, URZ, UR13, URZ, UP0, !UPT ;  /* 0x0000000dff057290 */ /* 0x000ff200087fe4ff */
[----:B------:R4:W-:Y:S02]  /*67d0*/  UTMASTG.3D [UR8], [UR4] ;  /* 0x00000008040073b5 */ /* 0x0009e40008010000 */
[----:B----4-:R0:W-:Y:S02]  /*67e0*/  UTMACMDFLUSH ;  /* 0x00000000000079b7 */ /* 0x0101e40000000000 */
.L_x_105:
[----:B------:R-:W-:Y:S05]  /*67f0*/  BSYNC.RECONVERGENT B0 ;  /* 0x0000000000007941 */ /* 0x000fea0003800200 */
.L_x_104:
[----:B------:R-:W-:Y:S04]  /*6800*/  BSSY.RECONVERGENT B0, `(.L_x_106) ;  /* 0x0000003000007945 */ /* 0x000fe80003800200 */
[----:B------:R-:W-:Y:S05]  /*6810*/  @P0 BRA `(.L_x_107) ;  /* 0x0000000000040947 */ /* 0x000fea0003800000 */
[----:B------:R-:W-:Y:S04]  /*6820*/  DEPBAR.LE SB0, 0x0 ;  /* 0x000080000000791a */ /* 0x000fe80000000000 */
.L_x_107:
[----:B------:R-:W-:Y:S05]  /*6830*/  BSYNC.RECONVERGENT B0 ;  /* 0x0000000000007941 */ /* 0x000fea0003800200 */
.L_x_106:
[----:B------:R-:W-:Y:S01]  /*6840*/  BAR.SYNC.DEFER_BLOCKING 0x1, 0x80 ;  /* 0x0042000000007b1d */ /* 0x000fe20000010000 */
[----:B------:R-:W-:Y:S04]  /*6850*/  UIADD3 UR53, UPT, UPT, UR53, 0x1, URZ ;  /* 0x0000000135357890 */ /* 0x000fe8000fffe0ff */
[----:B------:R-:W-:Y:S09]  /*6860*/  UISETP.NE.AND UP0, UPT, UR53, URZ, UPT ;  /* 0x000000ff3500728c */ /* 0x000ff2000bf05270 */
[----:B------:R-:W-:Y:S05]  /*6870*/  BRA.U !UP0, `(.L_x_108) ;  /* 0x00000001082c7547 */ /* 0x000fea000b800000 */
[----:B------:R-:W4:Y:S01]  /*6880*/  S2UR UR5, SR_CgaCtaId ;  /* 0x00000000000579c3 */ /* 0x000f220000008800 */
[----:B------:R-:W-:Y:S01]  /*6890*/  UISETP.NE.AND UP0, UPT, UR52, URZ, UPT ;  /* 0x000000ff3400728c */ /* 0x000fe2000bf05270 */
[----:B------:R-:W-:Y:S10]  /*68a0*/  ISETP.NE.AND P0, PT, R40, RZ, PT ;  /* 0x000000ff2800720c */ /* 0x000ff40003f05270 */
[----:B------:R-:W-:Y:S04]  /*68b0*/  @UP0 ULEA UR4, UR54, UR48, 0x3 ;  /* 0x0000003036040291 */ /* 0x000fe8000f8e18ff */
[----:B------:R-:W-:Y:S04]  /*68c0*/  @UP0 UIADD3 UR4, UPT, UPT, UR4, 0xd0, URZ ;  /* 0x000000d004040890 */ /* 0x000fe8000fffe0ff */
[----:B----4-:R-:W-:Y:S09]  /*68d0*/  @UP0 UPRMT UR4, UR5, 0x654, UR4 ;  /* 0x0000065405040896 */ /* 0x010ff20008000004 */
[----:B------:R-:W-:Y:S01]  /*68e0*/  @P0 SYNCS.ARRIVE.TRANS64.RED.A1T0 RZ, [UR4], RZ ;  /* 0x000000ffffff09a7 */ /* 0x000fe20008100404 */
[----:B------:R-:W-:Y:S04]  /*68f0*/  UIADD3 UR4, UPT, UPT, UR54, 0x1, URZ ;  /* 0x0000000136047890 */ /* 0x000fe8000fffe0ff */
[----:B------:R-:W-:Y:S04]  /*6900*/  UISETP.NE.AND UP0, UPT, UR4, 0x2, UPT ;  /* 0x000000020400788c */ /* 0x000fe8000bf05270 */
[----:B------:R-:W-:Y:S11]  /*6910*/  USEL UR54, UR4, URZ, UP0 ;  /* 0x000000ff04367287 */ /* 0x000ff60008000000 */
[----:B------:R-:W-:Y:S01]  /*6920*/  @!UPT UIADD3 URZ, UPT, UPT, URZ, URZ, URZ ;  /* 0x000000fffffff290 */ /* 0x000fe2000fffe0ff */
.L_x_108:
[----:B------:R-:W-:Y:S01]  /*6930*/  UISETP.NE.AND UP2, UPT, UR63, URZ, UPT ;  /* 0x000000ff3f00728c */ /* 0x000fe2000bf45270 */
[----:B------:R-:W-:Y:S01]  /*6940*/  R2UR UR5, R31 ;  /* 0x000000001f0572ca */ /* 0x000fe200000e0000 */
[----:B------:R-:W-:Y:S01]  /*6950*/  UISETP.NE.AND UP0, UPT, UR6, 0x4, UPT ;  /* 0x000000040600788c */ /* 0x000fe2000bf05270 */
[----:B------:R-:W-:Y:S01]  /*6960*/  R2UR UR4, R32 ;  /* 0x00000000200472ca */ /* 0x000fe200000e0000 */
[----:B------:R-:W-:Y:S01]  /*6970*/  UISETP.NE.AND UP1, UPT, UR7, 0x2, UPT ;  /* 0x000000020700788c */ /* 0x000fe2000bf25270 */
[----:B------:R-:W-:Y:S01]  /*6980*/  R2UR UR36, R39 ;  /* 0x00000000272472ca */ /* 0x000fe200000e0000 */
[----:B------:R-:W-:Y:S01]  /*6990*/  USEL UR39, UR6, URZ, UP0 ;  /* 0x000000ff06277287 */ /* 0x000fe20008000000 */
[C---:B------:R-:W-:Y:S01]  /*69a0*/  ISETP.NE.AND P0, PT, R42.reuse, 0x2, PT ;  /* 0x000000022a00780c */ /* 0x040fe20003f05270 */
[----:B------:R-:W-:Y:S03]  /*69b0*/  USEL UR49, UR7, URZ, UP1 ;  /* 0x000000ff07317287 */ /* 0x000fe60008800000 */
[----:B------:R-:W-:Y:S02]  /*69c0*/  SEL R3, RZ, 0x1, P0 ;  /* 0x00000001ff037807 */ /* 0x000fe40000000000 */
[----:B------:R-:W-:Y:S01]  /*69d0*/  SEL R42, R42, RZ, P0 ;  /* 0x000000ff2a2a7207 */ /* 0x000fe20000000000 */
[----:B------:R-:W-:Y:S01]  /*69e0*/  UIADD3 UR50, UPT, UPT, UR37, UR5, URZ ;  /* 0x0000000525327290 */ /* 0x000fe2000fffe0ff */
[----:B------:R-:W-:Y:S01]  /*69f0*/  LOP3.LUT R34, R34, R3, RZ, 0x3c, !PT ;  /* 0x0000000322227212 */ /* 0x000fe200078e3cff */
[----:B------:R-:W-:Y:S02]  /*6a00*/  UIADD3 UR51, UPT, UPT, UR38, UR4, URZ ;  /* 0x0000000426337290 */ /* 0x000fe4000fffe0ff */
[----:B------:R-:W-:Y:S02]  /*6a10*/  USEL UR5, URZ, 0x1, UP0 ;  /* 0x00000001ff057887 */ /* 0x000fe40008000000 */
[----:B------:R-:W-:Y:S04]  /*6a20*/  USEL UR4, URZ, 0x1, UP1 ;  /* 0x00000001ff047887 */ /* 0x000fe80008800000 */
[----:B------:R-:W-:Y:S02]  /*6a30*/  LOP3.LUT R35, R35, UR5, RZ, 0x3c, !PT ;  /* 0x0000000523237c12 */ /* 0x000fe4000f8e3cff */
[----:B------:R-:W-:Y:S01]  /*6a40*/  LOP3.LUT R36, R36, UR4, RZ, 0x3c, !PT ;  /* 0x0000000424247c12 */ /* 0x000fe2000f8e3cff */
[----:B------:R-:W-:Y:S06]  /*6a50*/  BRA.U UP2, `(.L_x_109) ;  /* 0xffffffed02207547 */ /* 0x000fec000b83ffff */
[----:B------:R-:W-:-:S13]  /*6a60*/  R2UR UR4, R33 ;  /* 0x00000000210472ca */ /* 0x000fda00000e0000 */
[----:B------:R-:W-:-:S09]  /*6a70*/  UISETP.NE.AND UP0, UPT, UR4, URZ, UPT ;  /* 0x000000ff0400728c */ /* 0x000fd2000bf05270 */
[----:B------:R-:W-:Y:S05]  /*6a80*/  BRA.U !UP0, `(.L_x_110) ;  /* 0x0000000108407547 */ /* 0x000fea000b800000 */
[----:B------:R-:W4:Y:S02]  /*6a90*/  LDCU.64 UR4, c[0x0][0x890] ;  /* 0x00011200ff0477ac */ /* 0x000f240008000a00 */
[----:B----4-:R-:W-:-:S04]  /*6aa0*/  UISETP.NE.U32.AND UP0, UPT, UR4, URZ, UPT ;  /* 0x000000ff0400728c */ /* 0x010fc8000bf05070 */
[----:B------:R-:W-:-:S09]  /*6ab0*/  UISETP.NE.AND.EX UP0, UPT, UR5, URZ, UPT, UP0 ;  /* 0x000000ff0500728c */ /* 0x000fd2000bf05300 */
[----:B------:R-:W-:Y:S05]  /*6ac0*/  BRA.U UP0, `(.L_x_111) ;  /* 0x00000001000c7547 */ /* 0x000fea000b800000 */
[----:B------:R-:W-:-:S13]  /*6ad0*/  FSETP.NEU.AND P0, PT, RZ, UR45, PT ;  /* 0x0000002dff007c0b */ /* 0x000fda000bf0d000 */
[----:B------:R-:W-:Y:S05]  /*6ae0*/  @!P0 EXIT ;  /* 0x000000000000894d */ /* 0x000fea0003800000 */
[----:B------:R-:W-:Y:S05]  /*6af0*/  BRA `(.L_x_110) ;  /* 0x0000000000247947 */ /* 0x000fea0003800000 */
.L_x_111:
[----:B------:R-:W-:-:S13]  /*6b00*/  LOP3.LUT P0, RZ, R19, 0xff, RZ, 0xc0, !PT ;  /* 0x000000ff13ff7812 */ /* 0x000fda000780c0ff */
[----:B------:R-:W-:Y:S05]  /*6b10*/  @P0 BRA `(.L_x_112) ;  /* 0x0000000000140947 */ /* 0x000fea0003800000 */
[----:B------:R-:W4:Y:S02]  /*6b20*/  LDCU.64 UR4, c[0x0][0x888] ;  /* 0x00011100ff0477ac */ /* 0x000f240008000a00 */
[----:B----4-:R-:W-:-:S04]  /*6b30*/  ISETP.NE.U32.AND P0, PT, RZ, UR4, PT ;  /* 0x00000004ff007c0c */ /* 0x010fc8000bf05070 */
[----:B------:R-:W-:-:S13]  /*6b40*/  ISETP.NE.AND.EX P0, PT, RZ, UR5, PT, P0 ;  /* 0x00000005ff007c0c */ /* 0x000fda000bf05300 */
[----:B------:R-:W-:Y:S05]  /*6b50*/  @!P0 EXIT ;  /* 0x000000000000894d */ /* 0x000fea0003800000 */
[----:B------:R-:W-:Y:S05]  /*6b60*/  BRA `(.L_x_110) ;  /* 0x0000000000087947 */ /* 0x000fea0003800000 */
.L_x_112:
[----:B------:R-:W-:-:S13]  /*6b70*/  FSETP.NEU.AND P0, PT, RZ, UR45, PT ;  /* 0x0000002dff007c0b */ /* 0x000fda000bf0d000 */
[----:B------:R-:W-:Y:S05]  /*6b80*/  @!P0 EXIT ;  /* 0x000000000000894d */ /* 0x000fea0003800000 */
.L_x_110:
[----:B------:R-:W-:-:S04]  /*6b90*/  DEPBAR.LE SB0, 0x0 ;  /* 0x000080000000791a */ /* 0x000fc80000000000 */
[----:B------:R-:W-:Y:S05]  /*6ba0*/  EXIT ;  /* 0x000000000000794d */ /* 0x000fea0003800000 */
.L_x_25:
[----:B---3--:R3:W4:Y:S02]  /*6bb0*/  SYNCS.PHASECHK.TRANS64.TRYWAIT P0, [R3+URZ+0x160], R2 ;  /* 0x00016002030075a7 */ /* 0x00872400080011ff */
[----:B----4-:R-:W-:Y:S05]  /*6bc0*/  @!P0 NANOSLEEP.SYNCS 0x989680 ;  /* 0x009896800000895d */ /* 0x010fea0003900000 */
[----:B------:R-:W4:Y:S02]  /*6bd0*/  @!P0 SYNCS.PHASECHK.TRANS64 P0, [R3+URZ+0x160], R2 ;  /* 0x00016002030085a7 */ /* 0x000f2400080010ff */
[----:B----4-:R-:W-:Y:S05]  /*6be0*/  @!P0 BRA `(.L_x_25) ;  /* 0xfffffffc00f08947 */ /* 0x010fea000383ffff */
[----:B------:R-:W-:Y:S05]  /*6bf0*/  BRA `(.L_x_113) ;  /* 0xffffffac005c7947 */ /* 0x000fea000383ffff */
.L_x_28:
[----:B--2---:R-:W-:-:S07]  /*6c00*/  MOV R0, UR33 ;  /* 0x0000002100007c02 */ /* 0x004fce0008000f00 */
.L_x_114:
[----:B--2---:R2:W3:Y:S02]  /*6c10*/  SYNCS.PHASECHK.TRANS64.TRYWAIT P0, [R0+URZ+0x60], R3 ;  /* 0x00006003000075a7 */ /* 0x0044e400080011ff */
[----:B---3--:R-:W-:Y:S05]  /*6c20*/  @!P0 NANOSLEEP.SYNCS 0x989680 ;  /* 0x009896800000895d */ /* 0x008fea0003900000 */
[----:B------:R-:W3:Y:S02]  /*6c30*/  @!P0 SYNCS.PHASECHK.TRANS64 P0, [R0+URZ+0x60], R3 ;  /* 0x00006003000085a7 */ /* 0x000ee400080010ff */
[----:B---3--:R-:W-:Y:S05]  /*6c40*/  @!P0 BRA `(.L_x_114) ;  /* 0xfffffffc00f08947 */ /* 0x008fea000383ffff */
[----:B------:R-:W-:Y:S05]  /*6c50*/  BRA `(.L_x_27) ;  /* 0xffffffac00a47947 */ /* 0x000fea000383ffff */
.L_x_35:
[----:B-1----:R-:W-:-:S07]  /*6c60*/  MOV R0, UR33 ;  /* 0x0000002100007c02 */ /* 0x002fce0008000f00 */
.L_x_115:
[----:B-1----:R1:W2:Y:S02]  /*6c70*/  SYNCS.PHASECHK.TRANS64.TRYWAIT P0, [R0+URZ+0x60], R3 ;  /* 0x00006003000075a7 */ /* 0x0022a400080011ff */
[----:B--2---:R-:W-:Y:S05]  /*6c80*/  @!P0 NANOSLEEP.SYNCS 0x989680 ;  /* 0x009896800000895d */ /* 0x004fea0003900000 */
[----:B------:R-:W2:Y:S02]  /*6c90*/  @!P0 SYNCS.PHASECHK.TRANS64 P0, [R0+URZ+0x60], R3 ;  /* 0x00006003000085a7 */ /* 0x000ea400080010ff */
[----:B--2---:R-:W-:Y:S05]  /*6ca0*/  @!P0 BRA `(.L_x_115) ;  /* 0xfffffffc00f08947 */ /* 0x004fea000383ffff */
[----:B------:R-:W-:Y:S05]  /*6cb0*/  BRA `(.L_x_34) ;  /* 0xffffffb000947947 */ /* 0x000fea000383ffff */
.L_x_40:
[----:B-1----:R1:W2:Y:S02]  /*6cc0*/  SYNCS.PHASECHK.TRANS64.TRYWAIT P0, [R3+URZ+0xf0], R0 ;  /* 0x0000f000030075a7 */ /* 0x0022a400080011ff */
[----:B--2---:R-:W-:Y:S05]  /*6cd0*/  @!P0 NANOSLEEP.SYNCS 0x989680 ;  /* 0x009896800000895d */ /* 0x004fea0003900000 */
[----:B------:R-:W2:Y:S02]  /*6ce0*/  @!P0 SYNCS.PHASECHK.TRANS64 P0, [R3+URZ+0xf0], R0 ;  /* 0x0000f000030085a7 */ /* 0x000ea400080010ff */
[----:B--2---:R-:W-:Y:S05]  /*6cf0*/  @!P0 BRA `(.L_x_40) ;  /* 0xfffffffc00f08947 */ /* 0x004fea000383ffff */
[----:B------:R-:W-:Y:S05]  /*6d00*/  BRA `(.L_x_116) ;  /* 0xffffffb400647947 */ /* 0x000fea000383ffff */
.L_x_44:
[----:B-1----:R-:W-:-:S07]  /*6d10*/  MOV R0, UR4 ;  /* 0x0000000400007c02 */ /* 0x002fce0008000f00 */
.L_x_117:
[----:B-1----:R1:W2:Y:S02]  /*6d20*/  SYNCS.PHASECHK.TRANS64.TRYWAIT P0, [R0+URZ], R3 ;  /* 0x00000003000075a7 */ /* 0x0022a400080011ff */
[----:B--2---:R-:W-:Y:S05]  /*6d30*/  @!P0 NANOSLEEP.SYNCS 0x989680 ;  /* 0x009896800000895d */ /* 0x004fea0003900000 */
[----:B------:R-:W2:Y:S02]  /*6d40*/  @!P0 SYNCS.PHASECHK.TRANS64 P0, [R0+URZ], R3 ;  /* 0x00000003000085a7 */ /* 0x000ea400080010ff */
[----:B--2---:R-:W-:Y:S05]  /*6d50*/  @!P0 BRA `(.L_x_117) ;  /* 0xfffffffc00f08947 */ /* 0x004fea000383ffff */
[----:B------:R-:W-:Y:S05]  /*6d60*/  BRA `(.L_x_118) ;  /* 0xffffffbc00107947 */ /* 0x000fea000383ffff */
.L_x_45:
[----:B------:R-:W-:-:S07]  /*6d70*/  MOV R0, UR5 ;  /* 0x0000000500007c02 */ /* 0x000fce0008000f00 */
.L_x_119:
[----:B-1----:R1:W2:Y:S02]  /*6d80*/  SYNCS.PHASECHK.TRANS64.TRYWAIT P0, [R0+URZ], R3 ;  /* 0x00000003000075a7 */ /* 0x0022a400080011ff */
[----:B--2---:R-:W-:Y:S05]  /*6d90*/  @!P0 NANOSLEEP.SYNCS 0x989680 ;  /* 0x009896800000895d */ /* 0x004fea0003900000 */
[----:B------:R-:W2:Y:S02]  /*6da0*/  @!P0 SYNCS.PHASECHK.TRANS64 P0, [R0+URZ], R3 ;  /* 0x00000003000085a7 */ /* 0x000ea400080010ff */
[----:B--2---:R-:W-:Y:S05]  /*6db0*/  @!P0 BRA `(.L_x_119) ;  /* 0xfffffffc00f08947 */ /* 0x004fea000383ffff */
[----:B------:R-:W-:Y:S05]  /*6dc0*/  BRA `(.L_x_120) ;  /* 0xffffffbc001c7947 */ /* 0x000fea000383ffff */
.L_x_46:
[----:B------:R-:W-:-:S07]  /*6dd0*/  MOV R0, UR5 ;  /* 0x0000000500007c02 */ /* 0x000fce0008000f00 */
.L_x_121:
[----:B-1----:R1:W2:Y:S02]  /*6de0*/  SYNCS.PHASECHK.TRANS64.TRYWAIT P0, [R0+URZ], R3 ;  /* 0x00000003000075a7 */ /* 0x0022a400080011ff */
[----:B--2---:R-:W-:Y:S05]  /*6df0*/  @!P0 NANOSLEEP.SYNCS 0x989680 ;  /* 0x009896800000895d */ /* 0x004fea0003900000 */
[----:B------:R-:W2:Y:S02]  /*6e00*/  @!P0 SYNCS.PHASECHK.TRANS64 P0, [R0+URZ], R3 ;  /* 0x00000003000085a7 */ /* 0x000ea400080010ff */
[----:B--2---:R-:W-:Y:S05]  /*6e10*/  @!P0 BRA `(.L_x_121) ;  /* 0xfffffffc00f08947 */ /* 0x004fea000383ffff */
[----:B------:R-:W-:Y:S05]  /*6e20*/  BRA `(.L_x_122) ;  /* 0xffffffbc00287947 */ /* 0x000fea000383ffff */
.L_x_47:
[----:B------:R-:W-:-:S07]  /*6e30*/  MOV R0, UR5 ;  /* 0x0000000500007c02 */ /* 0x000fce0008000f00 */
.L_x_123:
[----:B-1----:R1:W2:Y:S02]  /*6e40*/  SYNCS.PHASECHK.TRANS64.TRYWAIT P0, [R0+URZ], R3 ;  /* 0x00000003000075a7 */ /* 0x0022a400080011ff */
[----:B--2---:R-:W-:Y:S05]  /*6e50*/  @!P0 NANOSLEEP.SYNCS 0x989680 ;  /* 0x009896800000895d */ /* 0x004fea0003900000 */
[----:B------:R-:W2:Y:S02]  /*6e60*/  @!P0 SYNCS.PHASECHK.TRANS64 P0, [R0+URZ], R3 ;  /* 0x00000003000085a7 */ /* 0x000ea400080010ff */
[----:B--2---:R-:W-:Y:S05]  /*6e70*/  @!P0 BRA `(.L_x_123) ;  /* 0xfffffffc00f08947 */ /* 0x004fea000383ffff */
[----:B------:R-:W-:Y:S05]  /*6e80*/  BRA `(.L_x_124) ;  /* 0xffffffbc00347947 */ /* 0x000fea000383ffff */
.L_x_48:
[----:B------:R-:W-:-:S07]  /*6e90*/  MOV R0, UR5 ;  /* 0x0000000500007c02 */ /* 0x000fce0008000f00 */
.L_x_125:
[----:B-1----:R1:W2:Y:S02]  /*6ea0*/  SYNCS.PHASECHK.TRANS64.TRYWAIT P0, [R0+URZ], R3 ;  /* 0x00000003000075a7 */ /* 0x0022a400080011ff */
[----:B--2---:R-:W-:Y:S05]  /*6eb0*/  @!P0 NANOSLEEP.SYNCS 0x989680 ;  /* 0x009896800000895d */ /* 0x004fea0003900000 */
[----:B------:R-:W2:Y:S02]  /*6ec0*/  @!P0 SYNCS.PHASECHK.TRANS64 P0, [R0+URZ], R3 ;  /* 0x00000003000085a7 */ /* 0x000ea400080010ff */
[----:B--2---:R-:W-:Y:S05]  /*6ed0*/  @!P0 BRA `(.L_x_125) ;  /* 0xfffffffc00f08947 */ /* 0x004fea000383ffff */
[----:B------:R-:W-:Y:S05]  /*6ee0*/  BRA `(.L_x_126) ;  /* 0xffffffbc00407947 */ /* 0x000fea000383ffff */
.L_x_49:
[----:B------:R-:W-:-:S07]  /*6ef0*/  MOV R0, UR5 ;  /* 0x0000000500007c02 */ /* 0x000fce0008000f00 */
.L_x_127:
[----:B-1----:R1:W2:Y:S02]  /*6f00*/  SYNCS.PHASECHK.TRANS64.TRYWAIT P0, [R0+URZ], R3 ;  /* 0x00000003000075a7 */ /* 0x0022a400080011ff */
[----:B--2---:R-:W-:Y:S05]  /*6f10*/  @!P0 NANOSLEEP.SYNCS 0x989680 ;  /* 0x009896800000895d */ /* 0x004fea0003900000 */
[----:B------:R-:W2:Y:S02]  /*6f20*/  @!P0 SYNCS.PHASECHK.TRANS64 P0, [R0+URZ], R3 ;  /* 0x00000003000085a7 */ /* 0x000ea400080010ff */
[----:B--2---:R-:W-:Y:S05]  /*6f30*/  @!P0 BRA `(.L_x_127) ;  /* 0xfffffffc00f08947 */ /* 0x004fea000383ffff */
[----:B------:R-:W-:Y:S05]  /*6f40*/  BRA `(.L_x_128) ;  /* 0xffffffbc004c7947 */ /* 0x000fea000383ffff */
.L_x_50:
[----:B------:R-:W-:-:S07]  /*6f50*/  MOV R0, UR5 ;  /* 0x0000000500007c02 */ /* 0x000fce0008000f00 */
.L_x_129:
[----:B-1----:R1:W2:Y:S02]  /*6f60*/  SYNCS.PHASECHK.TRANS64.TRYWAIT P0, [R0+URZ], R3 ;  /* 0x00000003000075a7 */ /* 0x0022a400080011ff */
[----:B--2---:R-:W-:Y:S05]  /*6f70*/  @!P0 NANOSLEEP.SYNCS 0x989680 ;  /* 0x009896800000895d */ /* 0x004fea0003900000 */
[----:B------:R-:W2:Y:S02]  /*6f80*/  @!P0 SYNCS.PHASECHK.TRANS64 P0, [R0+URZ], R3 ;  /* 0x00000003000085a7 */ /* 0x000ea400080010ff */
[----:B--2---:R-:W-:Y:S05]  /*6f90*/  @!P0 BRA `(.L_x_129) ;  /* 0xfffffffc00f08947 */ /* 0x004fea000383ffff */
[----:B------:R-:W-:Y:S05]  /*6fa0*/  BRA `(.L_x_130) ;  /* 0xffffffbc00587947 */ /* 0x000fea000383ffff */
.L_x_51:
[----:B------:R-:W-:-:S07]  /*6fb0*/  MOV R0, UR5 ;  /* 0x0000000500007c02 */ /* 0x000fce0008000f00 */
.L_x_131:
[----:B-1----:R1:W2:Y:S02]  /*6fc0*/  SYNCS.PHASECHK.TRANS64.TRYWAIT P0, [R0+URZ], R3 ;  /* 0x00000003000075a7 */ /* 0x0022a400080011ff */
[----:B--2---:R-:W-:Y:S05]  /*6fd0*/  @!P0 NANOSLEEP.SYNCS 0x989680 ;  /* 0x009896800000895d */ /* 0x004fea0003900000 */
[----:B------:R-:W2:Y:S02]  /*6fe0*/  @!P0 SYNCS.PHASECHK.TRANS64 P0, [R0+URZ], R3 ;  /* 0x00000003000085a7 */ /* 0x000ea400080010ff */
[----:B--2---:R-:W-:Y:S05]  /*6ff0*/  @!P0 BRA `(.L_x_131) ;  /* 0xfffffffc00f08947 */ /* 0x004fea000383ffff */
[----:B------:R-:W-:Y:S05]  /*7000*/  BRA `(.L_x_132) ;  /* 0xffffffbc00647947 */ /* 0x000fea000383ffff */
.L_x_52:
[----:B------:R-:W-:-:S07]  /*7010*/  MOV R0, UR5 ;  /* 0x0000000500007c02 */ /* 0x000fce0008000f00 */
.L_x_133:
[----:B-1----:R1:W2:Y:S02]  /*7020*/  SYNCS.PHASECHK.TRANS64.TRYWAIT P0, [R0+URZ], R3 ;  /* 0x00000003000075a7 */ /* 0x0022a400080011ff */
[----:B--2---:R-:W-:Y:S05]  /*7030*/  @!P0 NANOSLEEP.SYNCS 0x989680 ;  /* 0x009896800000895d */ /* 0x004fea0003900000 */
[----:B------:R-:W2:Y:S02]  /*7040*/  @!P0 SYNCS.PHASECHK.TRANS64 P0, [R0+URZ], R3 ;  /* 0x00000003000085a7 */ /* 0x000ea400080010ff */
[----:B--2---:R-:W-:Y:S05]  /*7050*/  @!P0 BRA `(.L_x_133) ;  /* 0xfffffffc00f08947 */ /* 0x004fea000383ffff */
[----:B------:R-:W-:Y:S05]  /*7060*/  BRA `(.L_x_134) ;  /* 0xffffffbc00707947 */ /* 0x000fea000383ffff */
.L_x_53:
[----:B------:R-:W-:-:S07]  /*7070*/  MOV R0, UR5 ;  /* 0x0000000500007c02 */ /* 0x000fce0008000f00 */
.L_x_135:
[----:B-1----:R1:W2:Y:S02]  /*7080*/  SYNCS.PHASECHK.TRANS64.TRYWAIT P0, [R0+URZ], R3 ;  /* 0x00000003000075a7 */ /* 0x0022a400080011ff */
[----:B--2---:R-:W-:Y:S05]  /*7090*/  @!P0 NANOSLEEP.SYNCS 0x989680 ;  /* 0x009896800000895d */ /* 0x004fea0003900000 */
[----:B------:R-:W2:Y:S02]  /*70a0*/  @!P0 SYNCS.PHASECHK.TRANS64 P0, [R0+URZ], R3 ;  /* 0x00000003000085a7 */ /* 0x000ea400080010ff */
[----:B--2---:R-:W-:Y:S05]  /*70b0*/  @!P0 BRA `(.L_x_135) ;  /* 0xfffffffc00f08947 */ /* 0x004fea000383ffff */
[----:B------:R-:W-:Y:S05]  /*70c0*/  BRA `(.L_x_136) ;  /* 0xffffffbc007c7947 */ /* 0x000fea000383ffff */
.L_x_54:
[----:B------:R-:W-:-:S07]  /*70d0*/  MOV R0, UR5 ;  /* 0x0000000500007c02 */ /* 0x000fce0008000f00 */
.L_x_137:
[----:B-1----:R1:W2:Y:S02]  /*70e0*/  SYNCS.PHASECHK.TRANS64.TRYWAIT P0, [R0+URZ], R3 ;  /* 0x00000003000075a7 */ /* 0x0022a400080011ff */
[----:B--2---:R-:W-:Y:S05]  /*70f0*/  @!P0 NANOSLEEP.SYNCS 0x989680 ;  /* 0x009896800000895d */ /* 0x004fea0003900000 */
[----:B------:R-:W2:Y:S02]  /*7100*/  @!P0 SYNCS.PHASECHK.TRANS64 P0, [R0+URZ], R3 ;  /* 0x00000003000085a7 */ /* 0x000ea400080010ff */
[----:B--2---:R-:W-:Y:S05]  /*7110*/  @!P0 BRA `(.L_x_137) ;  /* 0xfffffffc00f08947 */ /* 0x004fea000383ffff */
[----:B------:R-:W-:Y:S05]  /*7120*/  BRA `(.L_x_138) ;  /* 0xffffffbc00887947 */ /* 0x000fea000383ffff */
.L_x_57:
[----:B--2---:R2:W3:Y:S02]  /*7130*/  SYNCS.PHASECHK.TRANS64.TRYWAIT P0, [R2+URZ+0x150], R5 ;  /* 0x00015005020075a7 */ /* 0x0044e400080011ff */
[----:B---3--:R-:W-:Y:S05]  /*7140*/  @!P0 NANOSLEEP.SYNCS 0x989680 ;  /* 0x009896800000895d */ /* 0x008fea0003900000 */
[----:B------:R-:W3:Y:S02]  /*7150*/  @!P0 SYNCS.PHASECHK.TRANS64 P0, [R2+URZ+0x150], R5 ;  /* 0x00015005020085a7 */ /* 0x000ee400080010ff */
[----:B---3--:R-:W-:Y:S05]  /*7160*/  @!P0 BRA `(.L_x_57) ;  /* 0xfffffffc00f08947 */ /* 0x008fea000383ffff */
[----:B------:R-:W-:Y:S05]  /*7170*/  BRA `(.L_x_139) ;  /* 0xffffffbc00e47947 */ /* 0x000fea000383ffff */
.L_x_58:
[----:B------:R-:W-:-:S07]  /*7180*/  MOV R2, UR4 ;  /* 0x0000000400027c02 */ /* 0x000fce0008000f00 */
.L_x_140:
[----:B--2---:R2:W3:Y:S02]  /*7190*/  SYNCS.PHASECHK.TRANS64.TRYWAIT P0, [R2+URZ+0x100], R5 ;  /* 0x00010005020075a7 */ /* 0x0044e400080011ff */
[----:B---3--:R-:W-:Y:S05]  /*71a0*/  @!P0 NANOSLEEP.SYNCS 0x989680 ;  /* 0x009896800000895d */ /* 0x008fea0003900000 */
[----:B------:R-:W3:Y:S02]  /*71b0*/  @!P0 SYNCS.PHASECHK.TRANS64 P0, [R2+URZ+0x100], R5 ;  /* 0x00010005020085a7 */ /* 0x000ee400080010ff */
[----:B---3--:R-:W-:Y:S05]  /*71c0*/  @!P0 BRA `(.L_x_140) ;  /* 0xfffffffc00f08947 */ /* 0x008fea000383ffff */
[----:B------:R-:W-:Y:S05]  /*71d0*/  BRA `(.L_x_141) ;  /* 0xffffffbc00f47947 */ /* 0x000fea000383ffff */
.L_x_59:
[----:B--2---:R2:W3:Y:S02]  /*71e0*/  SYNCS.PHASECHK.TRANS64.TRYWAIT P1, [R2+URZ+0xf0], R5 ;  /* 0x0000f005020075a7 */ /* 0x0044e400080211ff */
[----:B---3--:R-:W-:Y:S05]  /*71f0*/  @!P1 NANOSLEEP.SYNCS 0x989680 ;  /* 0x009896800000995d */ /* 0x008fea0003900000 */
[----:B------:R-:W3:Y:S02]  /*7200*/  @!P1 SYNCS.PHASECHK.TRANS64 P1, [R2+URZ+0xf0], R5 ;  /* 0x0000f005020095a7 */ /* 0x000ee400080210ff */
[----:B---3--:R-:W-:Y:S05]  /*7210*/  @!P1 BRA `(.L_x_59) ;  /* 0xfffffffc00f09947 */ /* 0x008fea000383ffff */
[----:B------:R-:W-:Y:S05]  /*7220*/  BRA `(.L_x_142) ;  /* 0xffffffc000247947 */ /* 0x000fea000383ffff */
.L_x_62:
[----:B------:R-:W-:-:S07]  /*7230*/  MOV R0, UR4 ;  /* 0x0000000400007c02 */ /* 0x000fce0008000f00 */
.L_x_143:
[----:B--2---:R2:W3:Y:S02]  /*7240*/  SYNCS.PHASECHK.TRANS64.TRYWAIT P0, [R0+URZ+0x100], R3 ;  /* 0x00010003000075a7 */ /* 0x0044e400080011ff */
[----:B---3--:R-:W-:Y:S05]  /*7250*/  @!P0 NANOSLEEP.SYNCS 0x989680 ;  /* 0x009896800000895d */ /* 0x008fea0003900000 */
[----:B------:R-:W3:Y:S02]  /*7260*/  @!P0 SYNCS.PHASECHK.TRANS64 P0, [R0+URZ+0x100], R3 ;  /* 0x00010003000085a7 */ /* 0x000ee400080010ff */
[----:B---3--:R-:W-:Y:S05]  /*7270*/  @!P0 BRA `(.L_x_143) ;  /* 0xfffffffc00f08947 */ /* 0x008fea000383ffff */
[----:B------:R-:W-:Y:S05]  /*7280*/  BRA `(.L_x_61) ;  /* 0xffffffc000787947 */ /* 0x000fea000383ffff */
.L_x_69:
[----:B-1----:R1:W2:Y:S02]  /*7290*/  SYNCS.PHASECHK.TRANS64.TRYWAIT P1, [R0+URZ+0xf0], R5 ;  /* 0x0000f005000075a7 */ /* 0x0022a400080211ff */
[----:B--2---:R-:W-:Y:S05]  /*72a0*/  @!P1 NANOSLEEP.SYNCS 0x989680 ;  /* 0x009896800000995d */ /* 0x004fea0003900000 */
[----:B------:R-:W2:Y:S02]  /*72b0*/  @!P1 SYNCS.PHASECHK.TRANS64 P1, [R0+URZ+0xf0], R5 ;  /* 0x0000f005000095a7 */ /* 0x000ea400080210ff */
[----:B--2---:R-:W-:Y:S05]  /*72c0*/  @!P1 BRA `(.L_x_69) ;  /* 0xfffffffc00f09947 */ /* 0x004fea000383ffff */
[----:B------:R-:W-:Y:S05]  /*72d0*/  BRA `(.L_x_144) ;  /* 0xffffffc8000c7947 */ /* 0x000fea000383ffff */
.L_x_70:
[----:B------:R-:W-:-:S07]  /*72e0*/  MOV R3, UR46 ;  /* 0x0000002e00037c02 */ /* 0x000fce0008000f00 */
.L_x_145:
[----:B-1----:R1:W2:Y:S02]  /*72f0*/  SYNCS.PHASECHK.TRANS64.TRYWAIT P0, [R3+URZ+0x130], R0 ;  /* 0x00013000030075a7 */ /* 0x0022a400080011ff */
[----:B--2---:R-:W-:Y:S05]  /*7300*/  @!P0 NANOSLEEP.SYNCS 0x989680 ;  /* 0x009896800000895d */ /* 0x004fea0003900000 */
[----:B------:R-:W2:Y:S02]  /*7310*/  @!P0 SYNCS.PHASECHK.TRANS64 P0, [R3+URZ+0x130], R0 ;  /* 0x00013000030085a7 */ /* 0x000ea400080010ff */
[----:B--2---:R-:W-:Y:S05]  /*7320*/  @!P0 BRA `(.L_x_145) ;  /* 0xfffffffc00f08947 */ /* 0x004fea000383ffff */
[----:B------:R-:W-:Y:S05]  /*7330*/  BRA `(.L_x_146) ;  /* 0xffffffc8005c7947 */ /* 0x000fea000383ffff */
.L_x_73:
[----:B------:R-:W-:Y:S07]  /*7340*/  MOV R0, UR7 ;  /* 0x0000000700007c02 */ /* 0x000fee0008000f00 */
.L_x_147:
[----:B-1----:R1:W2:Y:S02]  /*7350*/  SYNCS.PHASECHK.TRANS64.TRYWAIT P0, [R0+URZ], R3 ;  /* 0x00000003000075a7 */ /* 0x0022a400080011ff */
[----:B--2---:R-:W-:Y:S05]  /*7360*/  @!P0 NANOSLEEP.SYNCS 0x989680 ;  /* 0x009896800000895d */ /* 0x004fea0003900000 */
[----:B------:R-:W2:Y:S02]  /*7370*/  @!P0 SYNCS.PHASECHK.TRANS64 P0, [R0+URZ], R3 ;  /* 0x00000003000085a7 */ /* 0x000ea400080010ff */
[----:B--2---:R-:W-:Y:S05]  /*7380*/  @!P0 BRA `(.L_x_147) ;  /* 0xfffffffc00f08947 */ /* 0x004fea000383ffff */
[----:B------:R-:W-:Y:S05]  /*7390*/  BRA `(.L_x_72) ;  /* 0xffffffc800787947 */ /* 0x000fea000383ffff */
.L_x_76:
[----:B------:R-:W-:-:S07]  /*73a0*/  MOV R0, UR4 ;  /* 0x0000000400007c02 */ /* 0x000fce0008000f00 */
.L_x_148:
[----:B--2---:R2:W4:Y:S02]  /*73b0*/  SYNCS.PHASECHK.TRANS64.TRYWAIT P0, [R0+URZ], R3 ;  /* 0x00000003000075a7 */ /* 0x00452400080011ff */
[----:B----4-:R-:W-:Y:S05]  /*73c0*/  @!P0 NANOSLEEP.SYNCS 0x989680 ;  /* 0x009896800000895d */ /* 0x010fea0003900000 */
[----:B------:R-:W4:Y:S02]  /*73d0*/  @!P0 SYNCS.PHASECHK.TRANS64 P0, [R0+URZ], R3 ;  /* 0x00000003000085a7 */ /* 0x000f2400080010ff */
[----:B----4-:R-:W-:Y:S05]  /*73e0*/  @!P0 BRA `(.L_x_148) ;  /* 0xfffffffc00f08947 */ /* 0x010fea000383ffff */
[----:B------:R-:W-:Y:S05]  /*73f0*/  BRA `(.L_x_149) ;  /* 0xffffffcc00a47947 */ /* 0x000fea000383ffff */
.L_x_77:
[----:B------:R-:W-:-:S07]  /*7400*/  MOV R0, UR5 ;  /* 0x0000000500007c02 */ /* 0x000fce0008000f00 */
.L_x_150:
[----:B-1----:R1:W2:Y:S02]  /*7410*/  SYNCS.PHASECHK.TRANS64.TRYWAIT P0, [R0+URZ], R3 ;  /* 0x00000003000075a7 */ /* 0x0022a400080011ff */
[----:B--2---:R-:W-:Y:S05]  /*7420*/  @!P0 NANOSLEEP.SYNCS 0x989680 ;  /* 0x009896800000895d */ /* 0x004fea0003900000 */
[----:B------:R-:W2:Y:S02]  /*7430*/  @!P0 SYNCS.PHASECHK.TRANS64 P0, [R0+URZ], R3 ;  /* 0x00000003000085a7 */ /* 0x000ea400080010ff */
[----:B--2---:R-:W-:Y:S05]  /*7440*/  @!P0 BRA `(.L_x_150) ;  /* 0xfffffffc00f08947 */ /* 0x004fea000383ffff */
[----:B------:R-:W-:Y:S05]  /*7450*/  BRA `(.L_x_151) ;  /* 0xffffffcc00b07947 */ /* 0x000fea000383ffff */
.L_x_78:
[----:B------:R-:W-:-:S07]  /*7460*/  MOV R0, UR5 ;  /* 0x0000000500007c02 */ /* 0x000fce0008000f00 */
.L_x_152:
[----:B-1----:R1:W2:Y:S02]  /*7470*/  SYNCS.PHASECHK.TRANS64.TRYWAIT P0, [R0+URZ], R3 ;  /* 0x00000003000075a7 */ /* 0x0022a400080011ff */
[----:B--2---:R-:W-:Y:S05]  /*7480*/  @!P0 NANOSLEEP.SYNCS 0x989680 ;  /* 0x009896800000895d */ /* 0x004fea0003900000 */
[----:B------:R-:W2:Y:S02]  /*7490*/  @!P0 SYNCS.PHASECHK.TRANS64 P0, [R0+URZ], R3 ;  /* 0x00000003000085a7 */ /* 0x000ea400080010ff */
[----:B--2---:R-:W-:Y:S05]  /*74a0*/  @!P0 BRA `(.L_x_152) ;  /* 0xfffffffc00f08947 */ /* 0x004fea000383ffff */
[----:B------:R-:W-:Y:S05]  /*74b0*/  BRA `(.L_x_153) ;  /* 0xffffffcc00bc7947 */ /* 0x000fea000383ffff */
.L_x_79:
[----:B------:R-:W-:-:S07]  /*74c0*/  MOV R0, UR4 ;  /* 0x0000000400007c02 */ /* 0x000fce0008000f00 */
.L_x_154:
[----:B-1----:R1:W2:Y:S02]  /*74d0*/  SYNCS.PHASECHK.TRANS64.TRYWAIT P0, [R0+URZ], R3 ;  /* 0x00000003000075a7 */ /* 0x0022a400080011ff */
[----:B--2---:R-:W-:Y:S05]  /*74e0*/  @!P0 NANOSLEEP.SYNCS 0x989680 ;  /* 0x009896800000895d */ /* 0x004fea0003900000 */
[----:B------:R-:W2:Y:S02]  /*74f0*/  @!P0 SYNCS.PHASECHK.TRANS64 P0, [R0+URZ], R3 ;  /* 0x00000003000085a7 */ /* 0x000ea400080010ff */
[----:B--2---:R-:W-:Y:S05]  /*7500*/  @!P0 BRA `(.L_x_154) ;  /* 0xfffffffc00f08947 */ /* 0x004fea000383ffff */
[----:B------:R-:W-:Y:S05]  /*7510*/  BRA `(.L_x_155) ;  /* 0xffffffcc00c87947 */ /* 0x000fea000383ffff */
.L_x_84:
[----:B--2---:R2:W3:Y:S02]  /*7520*/  SYNCS.PHASECHK.TRANS64.TRYWAIT P0, [R3+URZ+0xf0], R0 ;  /* 0x0000f000030075a7 */ /* 0x0044e400080011ff */
[----:B---3--:R-:W-:Y:S05]  /*7530*/  @!P0 NANOSLEEP.SYNCS 0x989680 ;  /* 0x009896800000895d */ /* 0x008fea0003900000 */
[----:B------:R-:W3:Y:S02]  /*7540*/  @!P0 SYNCS.PHASECHK.TRANS64 P0, [R3+URZ+0xf0], R0 ;  /* 0x0000f000030085a7 */ /* 0x000ee400080010ff */
[----:B---3--:R-:W-:Y:S05]  /*7550*/  @!P0 BRA `(.L_x_84) ;  /* 0xfffffffc00f08947 */ /* 0x008fea000383ffff */
[----:B------:R-:W-:Y:S05]  /*7560*/  BRA `(.L_x_156) ;  /* 0xffffffd000ec7947 */ /* 0x000fea000383ffff */
.L_x_87:
[----:B------:R-:W-:Y:S07]  /*7570*/  MOV R0, UR24 ;  /* 0x0000001800007c02 */ /* 0x000fee0008000f00 */
.L_x_157:
[----:B--2---:R2:W3:Y:S02]  /*7580*/  SYNCS.PHASECHK.TRANS64.TRYWAIT P1, [R0+URZ+0xe8], R3 ;  /* 0x0000e803000075a7 */ /* 0x0044e400080211ff */
[----:B---3--:R-:W-:Y:S05]  /*7590*/  @!P1 NANOSLEEP.SYNCS 0x989680 ;  /* 0x009896800000995d */ /* 0x008fea0003900000 */
[----:B------:R-:W3:Y:S02]  /*75a0*/  @!P1 SYNCS.PHASECHK.TRANS64 P1, [R0+URZ+0xe8], R3 ;  /* 0x0000e803000095a7 */ /* 0x000ee400080210ff */
[----:B---3--:R-:W-:Y:S05]  /*75b0*/  @!P1 BRA `(.L_x_157) ;  /* 0xfffffffc00f09947 */ /* 0x008fea000383ffff */
[----:B------:R-:W-:Y:S05]  /*75c0*/  BRA `(.L_x_86) ;  /* 0xffffffd8005c7947 */ /* 0x000fea000383ffff */
.L_x_90:
[----:B------:R-:W-:Y:S07]  /*75d0*/  MOV R3, UR4 ;  /* 0x0000000400037c02 */ /* 0x000fee0008000f00 */
.L_x_158:
[----:B--2---:R2:W3:Y:S02]  /*75e0*/  SYNCS.PHASECHK.TRANS64.TRYWAIT P0, [R3+URZ+0xd0], R0 ;  /* 0x0000d000030075a7 */ /* 0x0044e400080011ff */
[----:B---3--:R-:W-:Y:S05]  /*75f0*/  @!P0 NANOSLEEP.SYNCS 0x989680 ;  /* 0x009896800000895d */ /* 0x008fea0003900000 */
[----:B------:R-:W3:Y:S02]  /*7600*/  @!P0 SYNCS.PHASECHK.TRANS64 P0, [R3+URZ+0xd0], R0 ;  /* 0x0000d000030085a7 */ /* 0x000ee400080010ff */
[----:B---3--:R-:W-:Y:S05]  /*7610*/  @!P0 BRA `(.L_x_158) ;  /* 0xfffffffc00f08947 */ /* 0x008fea000383ffff */
[----:B------:R-:W-:Y:S05]  /*7620*/  BRA `(.L_x_159) ;  /* 0xffffffd800b87947 */ /* 0x000fea000383ffff */
.L_x_92:
[----:B------:R-:W-:-:S07]  /*7630*/  MOV R0, UR4 ;  /* 0x0000000400007c02 */ /* 0x000fce0008000f00 */
.L_x_160:
[----:B---3--:R3:W4:Y:S02]  /*7640*/  SYNCS.PHASECHK.TRANS64.TRYWAIT P0, [R0+URZ], R3 ;  /* 0x00000003000075a7 */ /* 0x00872400080011ff */
[----:B----4-:R-:W-:Y:S05]  /*7650*/  @!P0 NANOSLEEP.SYNCS 0x989680 ;  /* 0x009896800000895d */ /* 0x010fea0003900000 */
[----:B------:R-:W4:Y:S02]  /*7660*/  @!P0 SYNCS.PHASECHK.TRANS64 P0, [R0+URZ], R3 ;  /* 0x00000003000085a7 */ /* 0x000f2400080010ff */
[----:B----4-:R-:W-:Y:S05]  /*7670*/  @!P0 BRA `(.L_x_160) ;  /* 0xfffffffc00f08947 */ /* 0x010fea000383ffff */
[----:B------:R-:W-:Y:S05]  /*7680*/  BRA `(.L_x_161) ;  /* 0xffffffdc00547947 */ /* 0x000fea000383ffff */
.L_x_94:
[----:B-1----:R1:W2:Y:S02]  /*7690*/  SYNCS.PHASECHK.TRANS64.TRYWAIT P0, [R0+URZ+0xf0], R3 ;  /* 0x0000f003000075a7 */ /* 0x0022a400080011ff */
[----:B--2---:R-:W-:Y:S05]  /*76a0*/  @!P0 NANOSLEEP.SYNCS 0x989680 ;  /* 0x009896800000895d */ /* 0x004fea0003900000 */
[----:B------:R-:W2:Y:S02]  /*76b0*/  @!P0 SYNCS.PHASECHK.TRANS64 P0, [R0+URZ+0xf0], R3 ;  /* 0x0000f003000085a7 */ /* 0x000ea400080010ff */
[----:B--2---:R-:W-:Y:S05]  /*76c0*/  @!P0 BRA `(.L_x_94) ;  /* 0xfffffffc00f08947 */ /* 0x004fea000383ffff */
[----:B------:R-:W-:Y:S05]  /*76d0*/  BRA `(.L_x_162) ;  /* 0xffffffe000207947 */ /* 0x000fea000383ffff */
.L_x_100:
[----:B------:R-:W-:Y:S07]  /*76e0*/  MOV R0, UR4 ;  /* 0x0000000400007c02 */ /* 0x000fee0008000f00 */
.L_x_163:
[----:B-1----:R1:W2:Y:S02]  /*76f0*/  SYNCS.PHASECHK.TRANS64.TRYWAIT P2, [R0+URZ+0xc0], R3 ;  /* 0x0000c003000075a7 */ /* 0x0022a400080411ff */
[----:B--2---:R-:W-:Y:S05]  /*7700*/  @!P2 NANOSLEEP.SYNCS 0x989680 ;  /* 0x009896800000a95d */ /* 0x004fea0003900000 */
[----:B------:R-:W2:Y:S02]  /*7710*/  @!P2 SYNCS.PHASECHK.TRANS64 P2, [R0+URZ+0xc0], R3 ;  /* 0x0000c0030000a5a7 */ /* 0x000ea400080410ff */
[----:B--2---:R-:W-:Y:S05]  /*7720*/  @!P2 BRA `(.L_x_163) ;  /* 0xfffffffc00f0a947 */ /* 0x004fea000383ffff */
[----:B------:R-:W-:Y:S05]  /*7730*/  BRA `(.L_x_99) ;  /* 0xffffffe800ec7947 */ /* 0x000fea000383ffff */
.L_x_102:
[----:B------:R-:W-:Y:S07]  /*7740*/  MOV R3, UR46 ;  /* 0x0000002e00037c02 */ /* 0x000fee0008000f00 */
.L_x_164:
[----:B------:R1:W1:Y:S02]  /*7750*/  SYNCS.PHASECHK.TRANS64.TRYWAIT P1, [R3+URZ+0x110], R2 ;  /* 0x00011002030075a7 */ /* 0x00026400080211ff */
[----:B-1----:R-:W-:Y:S05]  /*7760*/  @!P1 NANOSLEEP.SYNCS 0x989680 ;  /* 0x009896800000995d */ /* 0x002fea0003900000 */
[----:B------:R-:W1:Y:S02]  /*7770*/  @!P1 SYNCS.PHASECHK.TRANS64 P1, [R3+URZ+0x110], R2 ;  /* 0x00011002030095a7 */ /* 0x000e6400080210ff */
[----:B-1----:R-:W-:Y:S05]  /*7780*/  @!P1 BRA `(.L_x_164) ;  /* 0xfffffffc00f09947 */ /* 0x002fea000383ffff */
[----:B------:R-:W-:Y:S05]  /*7790*/  BRA `(.L_x_101) ;  /* 0xffffffec00207947 */ /* 0x000fea000383ffff */
        .weak           $__internal_0_$__cuda_sm10x_tcgen05_guardrail_trap_col_being_dealloced_not_returned_by_alloc
        .type           $__internal_0_$__cuda_sm10x_tcgen05_guardrail_trap_col_being_dealloced_not_returned_by_alloc,@function
        .size           $__internal_0_$__cuda_sm10x_tcgen05_guardrail_trap_col_being_dealloced_not_returned_by_alloc,($__internal_1_$__cuda_sm10x_tcgen05_guardrail_trap_phase_invalid_during_alloc - $__internal_0_$__cuda_sm10x_tcgen05_guardrail_trap_col_being_dealloced_not_returned_by_alloc)
$__internal_0_$__cuda_sm10x_tcgen05_guardrail_trap_col_being_dealloced_not_returned_by_alloc:
[----:B------:R-:W-:Y:S05]  /*77a0*/  BPT.TRAP 0x1 ;  /* 0x000000040000795c */ /* 0x000fea0000300000 */
[----:B------:R-:W-:-:S04]  /*77b0*/  HFMA2 R3, -RZ, RZ, 0, 0 ;  /* 0x00000000ff037431 */ /* 0x000fc800000001ff */
[----:B------:R-:W-:Y:S05]  /*77c0*/  RET.REL.NODEC R2 `(_ZN7cutlass13device_kernelINS_4gemm6kernel13GemmUniversalIN4cute5tupleIJiiiiEEENS1_10collective13CollectiveMmaINS1_35MainloopSm100TmaUmmaWarpSpecializedILi12ELi2ELi4ENS5_IJNS4_1CILi2EEENSA_ILi1EEESC_EEEEENS5_IJNSA_ILi64EEENSA_ILi8EEENSA_ILi128EEEEEENS_10bfloat16_tENS5_IJlSC_lEEESJ_SK_NS4_8TiledMMAINS4_8MMA_AtomIJNS4_20SM100_MMA_F16BF16_SSISJ_SJ_fLi64ELi8ELNS4_4UMMA5MajorE0ELSP_0ELNSO_7ScaleInE0ELSQ_0EEEEEENS4_6LayoutINS5_IJSC_SC_SC_EEENS5_IJNSA_ILi0EEESV_SV_EEEEENS5_IJNS4_10UnderscoreESY_SY_EEEEENS4_13SM90_TMA_LOADENS4_14ComposedLayoutINS4_7SwizzleILi3ELi4ELi3EEENS4_18smem_ptr_flag_bitsILi16EEENST_INS5_IJSG_SF_EEENS5_IJSF_SC_EEEEEEEvNS4_8identityENS4_23SM90_TMA_LOAD_MULTICASTES1A_vS1B_EENS_8epilogue10collective18CollectiveEpilogueINS1E_23Sm100TmaWarpSpecializedILi2ELi1ELi4ELb1ELb0EEEJSI_NS5_IJNST_ISF_SC_EENST_ISG_SC_EEEEESJ_SK_SJ_SK_NS1E_6fusion15FusionCallbacksIS1I_NS1M_17LinearCombinationISJ_fSJ_fLNS_15FloatRoundStyleE2EEESI_S1L_JEEENS4_5SM1004TMEM4LOAD26SM100_TMEM_LOAD_16dp256b1xES11_NS12_INS13_ILi0ELi4ELi3EEES16_NST_INS5_IJSG_SG_EEENS5_IJSG_SC_EEEEEEENS4_17SM75_U32x2_LDSM_NENS4_14SM90_TMA_STOREES20_NS4_17SM90_U32x2_STSM_NENS4_39AutoVectorizingCopyWithAssumedAlignmentILi128EEEEEEvvEEEEvNT_6ParamsE) ;  /* 0xffffff88020c7950 */ /* 0x000fea0003c3ffff */
        .weak           $__internal_1_$__cuda_sm10x_tcgen05_guardrail_trap_phase_invalid_during_alloc
        .type           $__internal_1_$__cuda_sm10x_tcgen05_guardrail_trap_phase_invalid_during_alloc,@function
        .size           $__internal_1_$__cuda_sm10x_tcgen05_guardrail_trap_phase_invalid_during_alloc,($__internal_2_$__cuda_sm10x_tcgen05_guardrail_trap_unallocated_columns_being_dealloced - $__internal_1_$__cuda_sm10x_tcgen05_guardrail_trap_phase_invalid_during_alloc)
$__internal_1_$__cuda_sm10x_tcgen05_guardrail_trap_phase_invalid_during_alloc:
[----:B------:R-:W-:Y:S05]  /*77d0*/  BPT.TRAP 0x1 ;  /* 0x000000040000795c */ /* 0x000fea0000300000 */
[----:B------:R-:W-:-:S04]  /*77e0*/  MOV R5, 0x0 ;  /* 0x0000000000057802 */ /* 0x000fc80000000f00 */
[----:B------:R-:W-:Y:S05]  /*77f0*/  RET.REL.NODEC R4 `(_ZN7cutlass13device_kernelINS_4gemm6kernel13GemmUniversalIN4cute5tupleIJiiiiEEENS1_10collective13CollectiveMmaINS1_35MainloopSm100TmaUmmaWarpSpecializedILi12ELi2ELi4ENS5_IJNS4_1CILi2EEENSA_ILi1EEESC_EEEEENS5_IJNSA_ILi64EEENSA_ILi8EEENSA_ILi128EEEEEENS_10bfloat16_tENS5_IJlSC_lEEESJ_SK_NS4_8TiledMMAINS4_8MMA_AtomIJNS4_20SM100_MMA_F16BF16_SSISJ_SJ_fLi64ELi8ELNS4_4UMMA5MajorE0ELSP_0ELNSO_7ScaleInE0ELSQ_0EEEEEENS4_6LayoutINS5_IJSC_SC_SC_EEENS5_IJNSA_ILi0EEESV_SV_EEEEENS5_IJNS4_10UnderscoreESY_SY_EEEEENS4_13SM90_TMA_LOADENS4_14ComposedLayoutINS4_7SwizzleILi3ELi4ELi3EEENS4_18smem_ptr_flag_bitsILi16EEENST_INS5_IJSG_SF_EEENS5_IJSF_SC_EEEEEEEvNS4_8identityENS4_23SM90_TMA_LOAD_MULTICASTES1A_vS1B_EENS_8epilogue10collective18CollectiveEpilogueINS1E_23Sm100TmaWarpSpecializedILi2ELi1ELi4ELb1ELb0EEEJSI_NS5_IJNST_ISF_SC_EENST_ISG_SC_EEEEESJ_SK_SJ_SK_NS1E_6fusion15FusionCallbacksIS1I_NS1M_17LinearCombinationISJ_fSJ_fLNS_15FloatRoundStyleE2EEESI_S1L_JEEENS4_5SM1004TMEM4LOAD26SM100_TMEM_LOAD_16dp256b1xES11_NS12_INS13_ILi0ELi4ELi3EEES16_NST_INS5_IJSG_SG_EEENS5_IJSG_SC_EEEEEEENS4_17SM75_U32x2_LDSM_NENS4_14SM90_TMA_STOREES20_NS4_17SM90_U32x2_STSM_NENS4_39AutoVectorizingCopyWithAssumedAlignmentILi128EEEEEEvvEEEEvNT_6ParamsE) ;  /* 0xffffff8804007950 */ /* 0x000fea0003c3ffff */
        .weak           $__internal_2_$__cuda_sm10x_tcgen05_guardrail_trap_unallocated_columns_being_dealloced
        .type           $__internal_2_$__cuda_sm10x_tcgen05_guardrail_trap_unallocated_columns_being_dealloced,@function
        .size           $__internal_2_$__cuda_sm10x_tcgen05_guardrail_trap_unallocated_columns_being_dealloced,(.L_x_166 - $__internal_2_$__cuda_sm10x_tcgen05_guardrail_trap_unallocated_columns_being_dealloced)
$__internal_2_$__cuda_sm10x_tcgen05_guardrail_trap_unallocated_columns_being_dealloced:
[----:B------:R-:W-:Y:S05]  /*7800*/  BPT.TRAP 0x1 ;  /* 0x000000040000795c */ /* 0x000fea0000300000 */
[----:B------:R-:W-:-:S04]  /*7810*/  HFMA2 R3, -RZ, RZ, 0, 0 ;  /* 0x00000000ff037431 */ /* 0x000fc800000001ff */
[----:B------:R-:W-:Y:S05]  /*7820*/  RET.REL.NODEC R2 `(_ZN7cutlass13device_kernelINS_4gemm6kernel13GemmUniversalIN4cute5tupleIJiiiiEEENS1_10collective13CollectiveMmaINS1_35MainloopSm100TmaUmmaWarpSpecializedILi12ELi2ELi4ENS5_IJNS4_1CILi2EEENSA_ILi1EEESC_EEEEENS5_IJNSA_ILi64EEENSA_ILi8EEENSA_ILi128EEEEEENS_10bfloat16_tENS5_IJlSC_lEEESJ_SK_NS4_8TiledMMAINS4_8MMA_AtomIJNS4_20SM100_MMA_F16BF16_SSISJ_SJ_fLi64ELi8ELNS4_4UMMA5MajorE0ELSP_0ELNSO_7ScaleInE0ELSQ_0EEEEEENS4_6LayoutINS5_IJSC_SC_SC_EEENS5_IJNSA_ILi0EEESV_SV_EEEEENS5_IJNS4_10UnderscoreESY_SY_EEEEENS4_13SM90_TMA_LOADENS4_14ComposedLayoutINS4_7SwizzleILi3ELi4ELi3EEENS4_18smem_ptr_flag_bitsILi16EEENST_INS5_IJSG_SF_EEENS5_IJSF_SC_EEEEEEEvNS4_8identityENS4_23SM90_TMA_LOAD_MULTICASTES1A_vS1B_EENS_8epilogue10collective18CollectiveEpilogueINS1E_23Sm100TmaWarpSpecializedILi2ELi1ELi4ELb1ELb0EEEJSI_NS5_IJNST_ISF_SC_EENST_ISG_SC_EEEEESJ_SK_SJ_SK_NS1E_6fusion15FusionCallbacksIS1I_NS1M_17LinearCombinationISJ_fSJ_fLNS_15FloatRoundStyleE2EEESI_S1L_JEEENS4_5SM1004TMEM4LOAD26SM100_TMEM_LOAD_16dp256b1xES11_NS12_INS13_ILi0ELi4ELi3EEES16_NST_INS5_IJSG_SG_EEENS5_IJSG_SC_EEEEEEENS4_17SM75_U32x2_LDSM_NENS4_14SM90_TMA_STOREES20_NS4_17SM90_U32x2_STSM_NENS4_39AutoVectorizingCopyWithAssumedAlignmentILi128EEEEEEvvEEEEvNT_6ParamsE) ;  /* 0xffffff8402f47950 */ /* 0x000fea0003c3ffff */
.L_x_165:
[----:B------:R-:W-:-:S00]  /*7830*/  BRA `(.L_x_165) ;  /* 0xfffffffc00fc7947 */ /* 0x000fc0000383ffff */
[----:B------:R-:W-:-:S00]  /*7840*/  NOP ;  /* 0x0000000000007918 */ /* 0x000fc00000000000 */
        /* <DEDUP_REMOVED lines=11> */
.L_x_166:


//--------------------- .nv.global.init           --------------------------
	.section	.nv.global.init,"aw",@progbits
.nv.global.init:
	.type		$str$26,@object
	.size		$str$26,($str$25 - $str$26)
$str$26:
        /*0000*/ 	.byte	0x2f, 0x74, 0x6d, 0x70, 0x2f, 0x63, 0x75, 0x74, 0x6c, 0x61, 0x73, 0x73, 0x5f, 0x73, 0x77, 0x65
        /*0010*/ 	.byte	0x65, 0x70, 0x5f, 0x73, 0x72, 0x63, 0x2f, 0x69, 0x6e, 0x63, 0x6c, 0x75, 0x64, 0x65, 0x2f, 0x63
        /*0020*/ 	.byte	0x75, 0x74, 0x65, 0x2f, 0x61, 0x74, 0x6f, 0x6d, 0x2f, 0x63, 0x6f, 0x70, 0x79, 0x5f, 0x74, 0x72
        /*0030*/ 	.byte	0x61, 0x69, 0x74, 0x73, 0x5f, 0x73, 0x6d, 0x31, 0x30, 0x30, 0x2e, 0x68, 0x70, 0x70, 0x00
	.type		$str$25,@object
	.size		$str$25,(__unnamed_1 - $str$25)
$str$25:
        /*003f*/ 	.byte	0x28, 0x28, 0x75, 0x69, 0x6e, 0x74, 0x33, 0x32, 0x5f, 0x74, 0x28, 0x74, 0x68, 0x72, 0x65, 0x61
        /*004f*/ 	.byte	0x64, 0x49, 0x64, 0x78, 0x2e, 0x78, 0x29, 0x20, 0x2f, 0x20, 0x33, 0x32, 0x29, 0x20, 0x25, 0x20
        /*005f*/ 	.byte	0x34, 0x29, 0x20, 0x3d, 0x3d, 0x20, 0x28, 0x28, 0x28, 0x74, 0x6d, 0x65, 0x6d, 0x5f, 0x61, 0x64
        /*006f*/ 	.byte	0x64, 0x72, 0x20, 0x3e, 0x3e, 0x20, 0x31, 0x36, 0x29, 0x20, 0x2f, 0x20, 0x33, 0x32, 0x29, 0x20
        /*007f*/ 	.byte	0x25, 0x20, 0x34, 0x29, 0x00
	.type		__unnamed_1,@object
	.size		__unnamed_1,(.L_1 - __unnamed_1)
__unnamed_1:
        /*0084*/ 	.byte	0x63, 0x6f, 0x6e, 0x73, 0x74, 0x65, 0x78, 0x70, 0x72, 0x20, 0x76, 0x6f, 0x69, 0x64, 0x20, 0x63
        /* <DEDUP_REMOVED lines=39> */
        /*0304*/ 	.byte	0x3a, 0x43, 0x3c, 0x30, 0x3e, 0x3e, 0x3e, 0x3e, 0x5d, 0x00
.L_1:


//--------------------- .nv.shared._ZN7cutlass13device_kernelINS_4gemm6kernel13GemmUniversalIN4cute5tupleIJiiiiEEENS1_10collective13CollectiveMmaINS1_35MainloopSm100TmaUmmaWarpSpecializedILi12ELi2ELi4ENS5_IJNS4_1CILi2EEENSA_ILi1EEESC_EEEEENS5_IJNSA_ILi64EEENSA_ILi8EEENSA_ILi128EEEEEENS_10bfloat16_tENS5_IJlSC_lEEESJ_SK_NS4_8TiledMMAINS4_8MMA_AtomIJNS4_20SM100_MMA_F16BF16_SSISJ_SJ_fLi64ELi8ELNS4_4UMMA5MajorE0ELSP_0ELNSO_7ScaleInE0ELSQ_0EEEEEENS4_6LayoutINS5_IJSC_SC_SC_EEENS5_IJNSA_ILi0EEESV_SV_EEEEENS5_IJNS4_10UnderscoreESY_SY_EEEEENS4_13SM90_TMA_LOADENS4_14ComposedLayoutINS4_7SwizzleILi3ELi4ELi3EEENS4_18smem_ptr_flag_bitsILi16EEENST_INS5_IJSG_SF_EEENS5_IJSF_SC_EEEEEEEvNS4_8identityENS4_23SM90_TMA_LOAD_MULTICASTES1A_vS1B_EENS_8epilogue10collective18CollectiveEpilogueINS1E_23Sm100TmaWarpSpecializedILi2ELi1ELi4ELb1ELb0EEEJSI_NS5_IJNST_ISF_SC_EENST_ISG_SC_EEEEESJ_SK_SJ_SK_NS1E_6fusion15FusionCallbacksIS1I_NS1M_17LinearCombinationISJ_fSJ_fLNS_15FloatRoundStyleE2EEESI_S1L_JEEENS4_5SM1004TMEM4LOAD26SM100_TMEM_LOAD_16dp256b1xES11_NS12_INS13_ILi0ELi4ELi3EEES16_NST_INS5_IJSG_SG_EEENS5_IJSG_SC_EEEEEEENS4_17SM75_U32x2_LDSM_NENS4_14SM90_TMA_STOREES20_NS4_17SM90_U32x2_STSM_NENS4_39AutoVectorizingCopyWithAssumedAlignmentILi128EEEEEEvvEEEEvNT_6ParamsE --------------------------
	.section	.nv.shared._ZN7cutlass13device_kernelINS_4gemm6kernel13GemmUniversalIN4cute5tupleIJiiiiEEENS1_10collective13CollectiveMmaINS1_35MainloopSm100TmaUmmaWarpSpecializedILi12ELi2ELi4ENS5_IJNS4_1CILi2EEENSA_ILi1EEESC_EEEEENS5_IJNSA_ILi64EEENSA_ILi8EEENSA_ILi128EEEEEENS_10bfloat16_tENS5_IJlSC_lEEESJ_SK_NS4_8TiledMMAINS4_8MMA_AtomIJNS4_20SM100_MMA_F16BF16_SSISJ_SJ_fLi64ELi8ELNS4_4UMMA5MajorE0ELSP_0ELNSO_7ScaleInE0ELSQ_0EEEEEENS4_6LayoutINS5_IJSC_SC_SC_EEENS5_IJNSA_ILi0EEESV_SV_EEEEENS5_IJNS4_10UnderscoreESY_SY_EEEEENS4_13SM90_TMA_LOADENS4_14ComposedLayoutINS4_7SwizzleILi3ELi4ELi3EEENS4_18smem_ptr_flag_bitsILi16EEENST_INS5_IJSG_SF_EEENS5_IJSF_SC_EEEEEEEvNS4_8identityENS4_23SM90_TMA_LOAD_MULTICASTES1A_vS1B_EENS_8epilogue10collective18CollectiveEpilogueINS1E_23Sm100TmaWarpSpecializedILi2ELi1ELi4ELb1ELb0EEEJSI_NS5_IJNST_ISF_SC_EENST_ISG_SC_EEEEESJ_SK_SJ_SK_NS1E_6fusion15FusionCallbacksIS1I_NS1M_17LinearCombinationISJ_fSJ_fLNS_15FloatRoundStyleE2EEESI_S1L_JEEENS4_5SM1004TMEM4LOAD26SM100_TMEM_LOAD_16dp256b1xES11_NS12_INS13_ILi0ELi4ELi3EEES16_NST_INS5_IJSG_SG_EEENS5_IJSG_SC_EEEEEEENS4_17SM75_U32x2_LDSM_NENS4_14SM90_TMA_STOREES20_NS4_17SM90_U32x2_STSM_NENS4_39AutoVectorizingCopyWithAssumedAlignmentILi128EEEEEEvvEEEEvNT_6ParamsE,"aw",@nobits
	.sectionflags	@""
	.align	16
	.zero		1024


//--------------------- .nv.shared.reserved.0     --------------------------
	.section	.nv.shared.reserved.0,"aw",@nobits
	.weak		__nv_reservedSMEM_offset_0_alias
	.size		__nv_reservedSMEM_offset_0_alias, 0, 64
	.other		__nv_reservedSMEM_offset_0_alias,@"STO_CUDA_RESERVED_SHARED STV_DEFAULT"
__nv_reservedSMEM_offset_0_alias:
	.zero		0
.nv.shared.reserved.0:
	.zero		64
	.weak		__nv_reservedSMEM_tcgen05_partition
	.type		__nv_reservedSMEM_tcgen05_partition,@object
	.size		__nv_reservedSMEM_tcgen05_partition,(.L_0 - __nv_reservedSMEM_tcgen05_partition)
__nv_reservedSMEM_tcgen05_partition:
	.zero		32
.L_0:


//--------------------- .nv.global                --------------------------
	.section	.nv.global,"aw",@nobits
.nv.global:
	.type		_ZN40_INTERNAL_c37a858c_4_k_cu_9f879363_121444cute1_E,@object
	.size		_ZN40_INTERNAL_c37a858c_4_k_cu_9f879363_121444cute1_E,(_ZN40_INTERNAL_c37a858c_4_k_cu_9f879363_121444cuda3std3__45__cpo6cbeginE - _ZN40_INTERNAL_c37a858c_4_k_cu_9f879363_121444cute1_E)
_ZN40_INTERNAL_c37a858c_4_k_cu_9f879363_121444cute1_E:
	.zero		1
	.type		_ZN40_INTERNAL_c37a858c_4_k_cu_9f879363_121444cuda3std3__45__cpo6cbeginE,@object
	.size		_ZN40_INTERNAL_c37a858c_4_k_cu_9f879363_121444cuda3std3__45__cpo6cbeginE,(_ZN40_INTERNAL_c37a858c_4_k_cu_9f879363_121444cuda3std3__48in_placeE - _ZN40_INTERNAL_c37a858c_4_k_cu_9f879363_121444cuda3std3__45__cpo6cbeginE)
_ZN40_INTERNAL_c37a858c_4_k_cu_9f879363_121444cuda3std3__45__cpo6cbeginE:
	.zero		1
	.type		_ZN40_INTERNAL_c37a858c_4_k_cu_9f879363_121444cuda3std3__48in_placeE,@object
	.size		_ZN40_INTERNAL_c37a858c_4_k_cu_9f879363_121444cuda3std3__48in_placeE,(_ZN40_INTERNAL_c37a858c_4_k_cu_9f879363_121444cuda3std6ranges3__45__cpo9iter_moveE - _ZN40_INTERNAL_c37a858c_4_k_cu_9f879363_121444cuda3std3__48in_placeE)
_ZN40_INTERNAL_c37a858c_4_k_cu_9f879363_121444cuda3std3__48in_placeE:
	.zero		1
	.type		_ZN40_INTERNAL_c37a858c_4_k_cu_9f879363_121444cuda3std6ranges3__45__cpo9iter_moveE,@object
	.size		_ZN40_INTERNAL_c37a858c_4_k_cu_9f879363_121444cuda3std6ranges3__45__cpo9iter_moveE,(_ZN40_INTERNAL_c37a858c_4_k_cu_9f879363_121444cuda3std3__45__cpo5beginE - _ZN40_INTERNAL_c37a858c_4_k_cu_9f879363_121444cuda3std6ranges3__45__cpo9iter_moveE)
_ZN40_INTERNAL_c37a858c_4_k_cu_9f879363_121444cuda3std6ranges3__45__cpo9iter_moveE:
	.zero		1
	.type		_ZN40_INTERNAL_c37a858c_4_k_cu_9f879363_121444cuda3std3__45__cpo5beginE,@object
	.size		_ZN40_INTERNAL_c37a858c_4_k_cu_9f879363_121444cuda3std3__45__cpo5beginE,(_ZN40_INTERNAL_c37a858c_4_k_cu_9f879363_121444cuda3std3__442_GLOBAL__N__c37a858c_4_k_cu_9f879363_121446ignoreE - _ZN40_INTERNAL_c37a858c_4_k_cu_9f879363_121444cuda3std3__45__cpo5beginE)
_ZN40_INTERNAL_c37a858c_4_k_cu_9f879363_121444cuda3std3__45__cpo5beginE:
	.zero		1
	.type		_ZN40_INTERNAL_c37a858c_4_k_cu_9f879363_121444cuda3std3__442_GLOBAL__N__c37a858c_4_k_cu_9f879363_121446ignoreE,@object
	.size		_ZN40_INTERNAL_c37a858c_4_k_cu_9f879363_121444cuda3std3__442_GLOBAL__N__c37a858c_4_k_cu_9f879363_121446ignoreE,(_ZN40_INTERNAL_c37a858c_4_k_cu_9f879363_121444cute7productE - _ZN40_INTERNAL_c37a858c_4_k_cu_9f879363_121444cuda3std3__442_GLOBAL__N__c37a858c_4_k_cu_9f879363_121446ignoreE)
_ZN40_INTERNAL_c37a858c_4_k_cu_9f879363_121444cuda3std3__442_GLOBAL__N__c37a858c_4_k_cu_9f879363_121446ignoreE:
	.zero		1
	.type		_ZN40_INTERNAL_c37a858c_4_k_cu_9f879363_121444cute7productE,@object
	.size		_ZN40_INTERNAL_c37a858c_4_k_cu_9f879363_121444cute7productE,(_ZN40_INTERNAL_c37a858c_4_k_cu_9f879363_121444cuda3std3__45__cpo3endE - _ZN40_INTERNAL_c37a858c_4_k_cu_9f879363_121444cute7productE)
_ZN40_INTERNAL_c37a858c_4_k_cu_9f879363_121444cute7productE:
	.zero		1
	.type		_ZN40_INTERNAL_c37a858c_4_k_cu_9f879363_121444cuda3std3__45__cpo3endE,@object
	.size		_ZN40_INTERNAL_c37a858c_4_k_cu_9f879363_121444cuda3std3__45__cpo3endE,(_ZN40_INTERNAL_c37a858c_4_k_cu_9f879363_121444cuda3std3__419piecewise_constructE - _ZN40_INTERNAL_c37a858c_4_k_cu_9f879363_121444cuda3std3__45__cpo3endE)
_ZN40_INTERNAL_c37a858c_4_k_cu_9f879363_121444cuda3std3__45__cpo3endE:
	.zero		1
	.type		_ZN40_INTERNAL_c37a858c_4_k_cu_9f879363_121444cuda3std3__419piecewise_constructE,@object
	.size		_ZN40_INTERNAL_c37a858c_4_k_cu_9f879363_121444cuda3std3__419piecewise_constructE,(_ZN40_INTERNAL_c37a858c_4_k_cu_9f879363_121444cuda3std3__45__cpo4cendE - _ZN40_INTERNAL_c37a858c_4_k_cu_9f879363_121444cuda3std3__419piecewise_constructE)
_ZN40_INTERNAL_c37a858c_4_k_cu_9f879363_121444cuda3std3__419piecewise_constructE:
	.zero		1
	.type		_ZN40_INTERNAL_c37a858c_4_k_cu_9f879363_121444cuda3std3__45__cpo4cendE,@object
	.size		_ZN40_INTERNAL_c37a858c_4_k_cu_9f879363_121444cuda3std3__45__cpo4cendE,(_ZN40_INTERNAL_c37a858c_4_k_cu_9f879363_121444cuda3std6ranges3__45__cpo4swapE - _ZN40_INTERNAL_c37a858c_4_k_cu_9f879363_121444cuda3std3__45__cpo4cendE)
_ZN40_INTERNAL_c37a858c_4_k_cu_9f879363_121444cuda3std3__45__cpo4cendE:
	.zero		1
	.type		_ZN40_INTERNAL_c37a858c_4_k_cu_9f879363_121444cuda3std6ranges3__45__cpo4swapE,@object
	.size		_ZN40_INTERNAL_c37a858c_4_k_cu_9f879363_121444cuda3std6ranges3__45__cpo4swapE,(.L_9 - _ZN40_INTERNAL_c37a858c_4_k_cu_9f879363_121444cuda3std6ranges3__45__cpo4swapE)
_ZN40_INTERNAL_c37a858c_4_k_cu_9f879363_121444cuda3std6ranges3__45__cpo4swapE:
	.zero		1
.L_9:


//--------------------- .nv.constant0._ZN7cutlass13device_kernelINS_4gemm6kernel13GemmUniversalIN4cute5tupleIJiiiiEEENS1_10collective13CollectiveMmaINS1_35MainloopSm100TmaUmmaWarpSpecializedILi12ELi2ELi4ENS5_IJNS4_1CILi2EEENSA_ILi1EEESC_EEEEENS5_IJNSA_ILi64EEENSA_ILi8EEENSA_ILi128EEEEEENS_10bfloat16_tENS5_IJlSC_lEEESJ_SK_NS4_8TiledMMAINS4_8MMA_AtomIJNS4_20SM100_MMA_F16BF16_SSISJ_SJ_fLi64ELi8ELNS4_4UMMA5MajorE0ELSP_0ELNSO_7ScaleInE0ELSQ_0EEEEEENS4_6LayoutINS5_IJSC_SC_SC_EEENS5_IJNSA_ILi0EEESV_SV_EEEEENS5_IJNS4_10UnderscoreESY_SY_EEEEENS4_13SM90_TMA_LOADENS4_14ComposedLayoutINS4_7SwizzleILi3ELi4ELi3EEENS4_18smem_ptr_flag_bitsILi16EEENST_INS5_IJSG_SF_EEENS5_IJSF_SC_EEEEEEEvNS4_8identityENS4_23SM90_TMA_LOAD_MULTICASTES1A_vS1B_EENS_8epilogue10collective18CollectiveEpilogueINS1E_23Sm100TmaWarpSpecializedILi2ELi1ELi4ELb1ELb0EEEJSI_NS5_IJNST_ISF_SC_EENST_ISG_SC_EEEEESJ_SK_SJ_SK_NS1E_6fusion15FusionCallbacksIS1I_NS1M_17LinearCombinationISJ_fSJ_fLNS_15FloatRoundStyleE2EEESI_S1L_JEEENS4_5SM1004TMEM4LOAD26SM100_TMEM_LOAD_16dp256b1xES11_NS12_INS13_ILi0ELi4ELi3EEES16_NST_INS5_IJSG_SG_EEENS5_IJSG_SC_EEEEEEENS4_17SM75_U32x2_LDSM_NENS4_14SM90_TMA_STOREES20_NS4_17SM90_U32x2_STSM_NENS4_39AutoVectorizingCopyWithAssumedAlignmentILi128EEEEEEvvEEEEvNT_6ParamsE --------------------------
	.section	.nv.constant0._ZN7cutlass13device_kernelINS_4gemm6kernel13GemmUniversalIN4cute5tupleIJiiiiEEENS1_10collective13CollectiveMmaINS1_35MainloopSm100TmaUmmaWarpSpecializedILi12ELi2ELi4ENS5_IJNS4_1CILi2EEENSA_ILi1EEESC_EEEEENS5_IJNSA_ILi64EEENSA_ILi8EEENSA_ILi128EEEEEENS_10bfloat16_tENS5_IJlSC_lEEESJ_SK_NS4_8TiledMMAINS4_8MMA_AtomIJNS4_20SM100_MMA_F16BF16_SSISJ_SJ_fLi64ELi8ELNS4_4UMMA5MajorE0ELSP_0ELNSO_7ScaleInE0ELSQ_0EEEEEENS4_6LayoutINS5_IJSC_SC_SC_EEENS5_IJNSA_ILi0EEESV_SV_EEEEENS5_IJNS4_10UnderscoreESY_SY_EEEEENS4_13SM90_TMA_LOADENS4_14ComposedLayoutINS4_7SwizzleILi3ELi4ELi3EEENS4_18smem_ptr_flag_bitsILi16EEENST_INS5_IJSG_SF_EEENS5_IJSF_SC_EEEEEEEvNS4_8identityENS4_23SM90_TMA_LOAD_MULTICASTES1A_vS1B_EENS_8epilogue10collective18CollectiveEpilogueINS1E_23Sm100TmaWarpSpecializedILi2ELi1ELi4ELb1ELb0EEEJSI_NS5_IJNST_ISF_SC_EENST_ISG_SC_EEEEESJ_SK_SJ_SK_NS1E_6fusion15FusionCallbacksIS1I_NS1M_17LinearCombinationISJ_fSJ_fLNS_15FloatRoundStyleE2EEESI_S1L_JEEENS4_5SM1004TMEM4LOAD26SM100_TMEM_LOAD_16dp256b1xES11_NS12_INS13_ILi0ELi4ELi3EEES16_NST_INS5_IJSG_SG_EEENS5_IJSG_SC_EEEEEEENS4_17SM75_U32x2_LDSM_NENS4_14SM90_TMA_STOREES20_NS4_17SM90_U32x2_STSM_NENS4_39AutoVectorizingCopyWithAssumedAlignmentILi128EEEEEEvvEEEEvNT_6ParamsE,"a",@progbits
	.sectionflags	@""
	.align	4
.nv.constant0._ZN7cutlass13device_kernelINS_4gemm6kernel13GemmUniversalIN4cute5tupleIJiiiiEEENS1_10collective13CollectiveMmaINS1_35MainloopSm100TmaUmmaWarpSpecializedILi12ELi2ELi4ENS5_IJNS4_1CILi2EEENSA_ILi1EEESC_EEEEENS5_IJNSA_ILi64EEENSA_ILi8EEENSA_ILi128EEEEEENS_10bfloat16_tENS5_IJlSC_lEEESJ_SK_NS4_8TiledMMAINS4_8MMA_AtomIJNS4_20SM100_MMA_F16BF16_SSISJ_SJ_fLi64ELi8ELNS4_4UMMA5MajorE0ELSP_0ELNSO_7ScaleInE0ELSQ_0EEEEEENS4_6LayoutINS5_IJSC_SC_SC_EEENS5_IJNSA_ILi0EEESV_SV_EEEEENS5_IJNS4_10UnderscoreESY_SY_EEEEENS4_13SM90_TMA_LOADENS4_14ComposedLayoutINS4_7SwizzleILi3ELi4ELi3EEENS4_18smem_ptr_flag_bitsILi16EEENST_INS5_IJSG_SF_EEENS5_IJSF_SC_EEEEEEEvNS4_8identityENS4_23SM90_TMA_LOAD_MULTICASTES1A_vS1B_EENS_8epilogue10collective18CollectiveEpilogueINS1E_23Sm100TmaWarpSpecializedILi2ELi1ELi4ELb1ELb0EEEJSI_NS5_IJNST_ISF_SC_EENST_ISG_SC_EEEEESJ_SK_SJ_SK_NS1E_6fusion15FusionCallbacksIS1I_NS1M_17LinearCombinationISJ_fSJ_fLNS_15FloatRoundStyleE2EEESI_S1L_JEEENS4_5SM1004TMEM4LOAD26SM100_TMEM_LOAD_16dp256b1xES11_NS12_INS13_ILi0ELi4ELi3EEES16_NST_INS5_IJSG_SG_EEENS5_IJSG_SC_EEEEEEENS4_17SM75_U32x2_LDSM_NENS4_14SM90_TMA_STOREES20_NS4_17SM90_U32x2_STSM_NENS4_39AutoVectorizingCopyWithAssumedAlignmentILi128EEEEEEvvEEEEvNT_6ParamsE:
	.zero		2944


//--------------------- SYMBOLS --------------------------

	.type		.nv.reservedSmem.offset0,@object
	.size		.nv.reservedSmem.offset0,0x4
	.type		.nv.reservedSmem.cap,@object
	.size		.nv.reservedSmem.cap,0x4
	.type		__assertfail,@function
